	.target	sm_100a

	.elftype	@"ET_EXEC"


//--------------------- .note.nv.tkinfo           --------------------------
	.section	.note.nv.tkinfo,"",@"SHT_NOTE"
	.sectionflags	@"SHF_NOTE_NV_TKINFO"
	.tkinfo
        /*0018*/ 	.word	0x00000081
        /*0030*/ 	.string	""
        /*0030*/ 	.string	"ptxas-blackwell"
        /*0030*/ 	.string	"Cuda compilation tools, release 12.9, V12.9.86"
        /*0030*/ 	.string	"Build cuda_12.9.r12.9/compiler.36037853_0"
        /*0030*/ 	.string	"-v  -suppress-debug-info  -lineinfo  -arch sm_100a "



//--------------------- .note.nv.cuver            --------------------------
	.section	.note.nv.cuver,"",@"SHT_NOTE"
	.sectionflags	@"SHF_NOTE_NV_CUVER"
        /*0018*/ 	.short	0x0001
        /*001a*/ 	.short	0x0064
        /*001c*/ 	.short	0x0001
        /*001e*/ 	.short	0x0000
        /*0020*/ 	.short	0x0001
        /*0022*/ 	.short	0x0000


//--------------------- .nv.info                  --------------------------
	.section	.nv.info,"",@"SHT_CUDA_INFO"
	.align	4


	//----- nvinfo : EIATTR_REGCOUNT
	.align		4
        /*0000*/ 	.byte	0x04, 0x2f
        /*0002*/ 	.short	(.L_4 - .L_3)
	.align		4
.L_3:
        /*0004*/ 	.word	index@(gluon_tcgen05)
        /*0008*/ 	.word	0x00000047


	//----- nvinfo : EIATTR_FRAME_SIZE
	.align		4
.L_4:
        /*000c*/ 	.byte	0x04, 0x11
        /*000e*/ 	.short	(.L_6 - .L_5)
	.align		4
.L_5:
        /*0010*/ 	.word	index@($__internal_2_$__cuda_sm10x_tcgen05_guardrail_trap_unallocated_columns_being_dealloced)
        /*0014*/ 	.word	0x00000000


	//----- nvinfo : EIATTR_FRAME_SIZE
	.align		4
.L_6:
        /*0018*/ 	.byte	0x04, 0x11
        /*001a*/ 	.short	(.L_8 - .L_7)
	.align		4
.L_7:
        /*001c*/ 	.word	index@($__internal_1_$__cuda_sm10x_tcgen05_guardrail_trap_phase_invalid_during_alloc)
        /*0020*/ 	.word	0x00000000


	//----- nvinfo : EIATTR_FRAME_SIZE
	.align		4
.L_8:
        /*0024*/ 	.byte	0x04, 0x11
        /*0026*/ 	.short	(.L_10 - .L_9)
	.align		4
.L_9:
        /*0028*/ 	.word	index@($__internal_0_$__cuda_sm10x_tcgen05_guardrail_trap_col_being_dealloced_not_returned_by_alloc)
        /*002c*/ 	.word	0x00000000


	//----- nvinfo : EIATTR_FRAME_SIZE
	.align		4
.L_10:
        /*0030*/ 	.byte	0x04, 0x11
        /*0032*/ 	.short	(.L_12 - .L_11)
	.align		4
.L_11:
        /*0034*/ 	.word	index@(gluon_tcgen05)
        /*0038*/ 	.word	0x00000000


	//----- nvinfo : EIATTR_MIN_STACK_SIZE
	.align		4
.L_12:
        /*003c*/ 	.byte	0x04, 0x12
        /*003e*/ 	.short	(.L_14 - .L_13)
	.align		4
.L_13:
        /*0040*/ 	.word	index@(gluon_tcgen05)
        /*0044*/ 	.word	0x00000000
.L_14:


//--------------------- .nv.info.gluon_tcgen05    --------------------------
	.section	.nv.info.gluon_tcgen05,"",@"SHT_CUDA_INFO"
	.sectionflags	@""
	.align	4


	//----- nvinfo : EIATTR_CUDA_API_VERSION
	.align		4
        /*0000*/ 	.byte	0x04, 0x37
        /*0002*/ 	.short	(.L_16 - .L_15)
.L_15:
        /*0004*/ 	.word	0x00000081


	//----- nvinfo : EIATTR_KPARAM_INFO
	.align		4
.L_16:
        /*0008*/ 	.byte	0x04, 0x17
        /*000a*/ 	.short	(.L_18 - .L_17)
.L_17:
        /*000c*/ 	.word	0x00000000
        /*0010*/ 	.short	0x000a
        /*0012*/ 	.short	0x0048
        /*0014*/ 	.byte	0x00, 0xf4, 0x21, 0x00


	//----- nvinfo : EIATTR_KPARAM_INFO
	.align		4
.L_18:
        /*0018*/ 	.byte	0x04, 0x17
        /*001a*/ 	.short	(.L_20 - .L_19)
.L_19:
        /*001c*/ 	.word	0x00000000
        /*0020*/ 	.short	0x0009
        /*0022*/ 	.short	0x0040
        /*0024*/ 	.byte	0x00, 0xf4, 0x21, 0x00


	//----- nvinfo : EIATTR_KPARAM_INFO
	.align		4
.L_20:
        /*0028*/ 	.byte	0x04, 0x17
        /*002a*/ 	.short	(.L_22 - .L_21)
.L_21:
        /*002c*/ 	.word	0x00000000
        /*0030*/ 	.short	0x0008
        /*0032*/ 	.short	0x0038
        /*0034*/ 	.byte	0x00, 0xf0, 0x21, 0x00


	//----- nvinfo : EIATTR_KPARAM_INFO
	.align		4
.L_22:
        /*0038*/ 	.byte	0x04, 0x17
        /*003a*/ 	.short	(.L_24 - .L_23)
.L_23:
        /*003c*/ 	.word	0x00000000
        /*0040*/ 	.short	0x0007
        /*0042*/ 	.short	0x0030
        /*0044*/ 	.byte	0x00, 0xf0, 0x21, 0x00


	//----- nvinfo : EIATTR_KPARAM_INFO
	.align		4
.L_24:
        /*0048*/ 	.byte	0x04, 0x17
        /*004a*/ 	.short	(.L_26 - .L_25)
.L_25:
        /*004c*/ 	.word	0x00000000
        /*0050*/ 	.short	0x0006
        /*0052*/ 	.short	0x0028
        /*0054*/ 	.byte	0x00, 0xf0, 0x21, 0x00


	//----- nvinfo : EIATTR_KPARAM_INFO
	.align		4
.L_26:
        /*0058*/ 	.byte	0x04, 0x17
        /*005a*/ 	.short	(.L_28 - .L_27)
.L_27:
        /*005c*/ 	.word	0x00000000
        /*0060*/ 	.short	0x0005
        /*0062*/ 	.short	0x0020
        /*0064*/ 	.byte	0x00, 0xf0, 0x11, 0x00


	//----- nvinfo : EIATTR_KPARAM_INFO
	.align		4
.L_28:
        /*0068*/ 	.byte	0x04, 0x17
        /*006a*/ 	.short	(.L_30 - .L_29)
.L_29:
        /*006c*/ 	.word	0x00000000
        /*0070*/ 	.short	0x0004
        /*0072*/ 	.short	0x001c
        /*0074*/ 	.byte	0x00, 0xf0, 0x11, 0x00


	//----- nvinfo : EIATTR_KPARAM_INFO
	.align		4
.L_30:
        /*0078*/ 	.byte	0x04, 0x17
        /*007a*/ 	.short	(.L_32 - .L_31)
.L_31:
        /*007c*/ 	.word	0x00000000
        /*0080*/ 	.short	0x0003
        /*0082*/ 	.short	0x0018
        /*0084*/ 	.byte	0x00, 0xf0, 0x11, 0x00


	//----- nvinfo : EIATTR_KPARAM_INFO
	.align		4
.L_32:
        /*0088*/ 	.byte	0x04, 0x17
        /*008a*/ 	.short	(.L_34 - .L_33)
.L_33:
        /*008c*/ 	.word	0x00000000
        /*0090*/ 	.short	0x0002
        /*0092*/ 	.short	0x0010
        /*0094*/ 	.byte	0x00, 0xf4, 0x21, 0x00


	//----- nvinfo : EIATTR_KPARAM_INFO
	.align		4
.L_34:
        /*0098*/ 	.byte	0x04, 0x17
        /*009a*/ 	.short	(.L_36 - .L_35)
.L_35:
        /*009c*/ 	.word	0x00000000
        /*00a0*/ 	.short	0x0001
        /*00a2*/ 	.short	0x0008
        /*00a4*/ 	.byte	0x00, 0xf4, 0x21, 0x00


	//----- nvinfo : EIATTR_KPARAM_INFO
	.align		4
.L_36:
        /*00a8*/ 	.byte	0x04, 0x17
        /*00aa*/ 	.short	(.L_38 - .L_37)
.L_37:
        /*00ac*/ 	.word	0x00000000
        /*00b0*/ 	.short	0x0000
        /*00b2*/ 	.short	0x0000
        /*00b4*/ 	.byte	0x00, 0xf4, 0x21, 0x00


	//----- nvinfo : EIATTR_AT_ENTRY_FRAGMENTS
	.align		4
.L_38:
        /*00b8*/ 	.byte	0x04, 0x4f
        /*00ba*/ 	.short	(.L_40 - .L_39)


	//   ....[0]....
.L_39:
        /*00bc*/ 	.word	0x00000004


	//----- nvinfo : EIATTR_RESERVED_SMEM_USED
	.align		4
.L_40:
        /*00c0*/ 	.byte	0x01, 0x41
	.zero		2


	//----- nvinfo : EIATTR_SPARSE_MMA_MASK
	.align		4
        /*00c4*/ 	.byte	0x03, 0x50
        /*00c6*/ 	.short	0x0000


	//----- nvinfo : EIATTR_TCGEN05_1CTA_USED
	.align		4
        /*00c8*/ 	.byte	0x01, 0x51
	.zero		2


	//----- nvinfo : EIATTR_MAXREG_COUNT
	.align		4
        /*00cc*/ 	.byte	0x03, 0x1b
        /*00ce*/ 	.short	0x00ff


	//----- nvinfo : EIATTR_NUM_BARRIERS
	.align		4
        /*00d0*/ 	.byte	0x02, 0x4c
        /*00d2*/ 	.byte	0x01
	.zero		1


	//----- nvinfo : EIATTR_INT_WARP_WIDE_INSTR_OFFSETS
	.align		4
        /*00d4*/ 	.byte	0x04, 0x31
        /*00d6*/ 	.short	(.L_42 - .L_41)


	//   ....[0]....
.L_41:
        /*00d8*/ 	.word	0x00001670


	//   ....[1]....
        /*00dc*/ 	.word	0x00001690


	//   ....[2]....
        /*00e0*/ 	.word	0x00001710


	//   ....[3]....
        /*00e4*/ 	.word	0x000019e0


	//   ....[4]....
        /*00e8*/ 	.word	0x000019f0


	//   ....[5]....
        /*00ec*/ 	.word	0x00001a50


	//   ....[6]....
        /*00f0*/ 	.word	0x00001a60


	//   ....[7]....
        /*00f4*/ 	.word	0x00001c00


	//   ....[8]....
        /*00f8*/ 	.word	0x00001c10


	//   ....[9]....
        /*00fc*/ 	.word	0x00001d90


	//   ....[10]....
        /*0100*/ 	.word	0x00001dc0


	//   ....[11]....
        /*0104*/ 	.word	0x00001df0


	//   ....[12]....
        /*0108*/ 	.word	0x00001e10


	//   ....[13]....
        /*010c*/ 	.word	0x00001fa0


	//   ....[14]....
        /*0110*/ 	.word	0x00001fb0


	//   ....[15]....
        /*0114*/ 	.word	0x000022f0


	//   ....[16]....
        /*0118*/ 	.word	0x00002300


	//   ....[17]....
        /*011c*/ 	.word	0x00002770


	//   ....[18]....
        /*0120*/ 	.word	0x000027c0


	//----- nvinfo : EIATTR_COOP_GROUP_MASK_REGIDS
	.align		4
.L_42:
        /*0124*/ 	.byte	0x04, 0x29
        /*0126*/ 	.short	(.L_44 - .L_43)


	//   ....[0]....
.L_43:
        /*0128*/ 	.word	0xffffffff


	//   ....[1]....
        /*012c*/ 	.word	0xffffffff


	//   ....[2]....
        /*0130*/ 	.word	0xffffffff


	//   ....[3]....
        /*0134*/ 	.word	0xffffffff


	//   ....[4]....
        /*0138*/ 	.word	0xffffffff


	//   ....[5]....
        /*013c*/ 	.word	0xffffffff


	//   ....[6]....
        /*0140*/ 	.word	0xffffffff


	//   ....[7]....
        /*0144*/ 	.word	0xffffffff


	//   ....[8]....
        /*0148*/ 	.word	0xffffffff


	//   ....[9]....
        /*014c*/ 	.word	0xffffffff


	//----- nvinfo : EIATTR_COOP_GROUP_INSTR_OFFSETS
	.align		4
.L_44:
        /*0150*/ 	.byte	0x04, 0x28
        /*0152*/ 	.short	(.L_46 - .L_45)


	//   ....[0]....
.L_45:
        /*0154*/ 	.word	0x00000050


	//   ....[1]....
        /*0158*/ 	.word	0x00000310


	//   ....[2]....
        /*015c*/ 	.word	0x000004f0


	//   ....[3]....
        /*0160*/ 	.word	0x00000980


	//   ....[4]....
        /*0164*/ 	.word	0x00000ac0


	//   ....[5]....
        /*0168*/ 	.word	0x00000fa0


	//   ....[6]....
        /*016c*/ 	.word	0x000010e0


	//   ....[7]....
        /*0170*/ 	.word	0x00001530


	//   ....[8]....
        /*0174*/ 	.word	0x00002600


	//   ....[9]....
        /*0178*/ 	.word	0x00002870


	//----- nvinfo : EIATTR_VRC_CTA_INIT_COUNT
	.align		4
.L_46:
        /*017c*/ 	.byte	0x02, 0x4a
        /*017e*/ 	.byte	0x80
	.zero		1


	//----- nvinfo : EIATTR_MBARRIER_INSTR_OFFSETS
	.align		4
        /*0180*/ 	.byte	0x04, 0x39
        /*0182*/ 	.short	(.L_48 - .L_47)


	//   ....[0]....
.L_47:
        /*0184*/ 	.word	0x00001730
        /*0188*/ 	.word	0x000000ff
        /*018c*/ 	.word	0x00004800
        /*0190*/ 	.short	0x0100
        /*0192*/ 	.byte	0x08
	.zero		1


	//   ....[1]....
        /*0194*/ 	.word	0x00001740
        /*0198*/ 	.word	0x000000ff
        /*019c*/ 	.word	0x00004820
        /*01a0*/ 	.short	0x0100
        /*01a2*/ 	.byte	0x08
	.zero		1


	//   ....[2]....
        /*01a4*/ 	.word	0x000017f0
        /*01a8*/ 	.word	0x000000ff
        /*01ac*/ 	.word	0x00004808
        /*01b0*/ 	.short	0x0100
        /*01b2*/ 	.byte	0x08
	.zero		1


	//   ....[3]....
        /*01b4*/ 	.word	0x00001800
        /*01b8*/ 	.word	0x000000ff
        /*01bc*/ 	.word	0x00004828
        /*01c0*/ 	.short	0x0100
        /*01c2*/ 	.byte	0x08
	.zero		1


	//   ....[4]....
        /*01c4*/ 	.word	0x00001910
        /*01c8*/ 	.word	0x000000ff
        /*01cc*/ 	.word	0x00004810
        /*01d0*/ 	.short	0x0100
        /*01d2*/ 	.byte	0x08
	.zero		1


	//   ....[5]....
        /*01d4*/ 	.word	0x00001920
        /*01d8*/ 	.word	0x000000ff
        /*01dc*/ 	.word	0x00004830
        /*01e0*/ 	.short	0x0100
        /*01e2*/ 	.byte	0x08
	.zero		1


	//   ....[6]....
        /*01e4*/ 	.word	0x00001af0
        /*01e8*/ 	.word	0x000000ff
        /*01ec*/ 	.word	0x00004800
        /*01f0*/ 	.short	0x010a
        /*01f2*/ 	.byte	0x08
	.zero		1


	//   ....[7]....
        /*01f4*/ 	.word	0x00001c60
        /*01f8*/ 	.word	0x000000ff
        /*01fc*/ 	.word	0x00004820
        /*0200*/ 	.short	0x010a
        /*0202*/ 	.byte	0x08
	.zero		1


	//   ....[8]....
        /*0204*/ 	.word	0x00001e90
        /*0208*/ 	.word	0x000000ff
        /*020c*/ 	.word	0x00004800
        /*0210*/ 	.short	0x010a
        /*0212*/ 	.byte	0x09
	.zero		1


	//   ....[9]....
        /*0214*/ 	.word	0x00001ff0
        /*0218*/ 	.word	0x000000ff
        /*021c*/ 	.word	0x00004820
        /*0220*/ 	.short	0x010a
        /*0222*/ 	.byte	0x09
	.zero		1


	//   ....[10]....
        /*0224*/ 	.word	0x000020d0
        /*0228*/ 	.word	0x000000ff
        /*022c*/ 	.word	0x00004800
        /*0230*/ 	.short	0x0108
        /*0232*/ 	.byte	0x08
	.zero		1


	//   ....[11]....
        /*0234*/ 	.word	0x000020e0
        /*0238*/ 	.word	0x000000ff
        /*023c*/ 	.word	0x00004820
        /*0240*/ 	.short	0x0108
        /*0242*/ 	.byte	0x08
	.zero		1


	//   ....[12]....
        /*0244*/ 	.word	0x00002130
        /*0248*/ 	.word	0x000000ff
        /*024c*/ 	.word	0x00004808
        /*0250*/ 	.short	0x0108
        /*0252*/ 	.byte	0x08
	.zero		1


	//   ....[13]....
        /*0254*/ 	.word	0x00002140
        /*0258*/ 	.word	0x000000ff
        /*025c*/ 	.word	0x00004828
        /*0260*/ 	.short	0x0108
        /*0262*/ 	.byte	0x08
	.zero		1


	//   ....[14]....
        /*0264*/ 	.word	0x00002190
        /*0268*/ 	.word	0x000000ff
        /*026c*/ 	.word	0x00004810
        /*0270*/ 	.short	0x0108
        /*0272*/ 	.byte	0x08
	.zero		1


	//   ....[15]....
        /*0274*/ 	.word	0x000021a0
        /*0278*/ 	.word	0x000000ff
        /*027c*/ 	.word	0x00004830
        /*0280*/ 	.short	0x0108
        /*0282*/ 	.byte	0x08
	.zero		1


	//   ....[16]....
        /*0284*/ 	.word	0x00002890
        /*0288*/ 	.word	0x000000ff
        /*028c*/ 	.word	0x00004800
        /*0290*/ 	.short	0x010a
        /*0292*/ 	.byte	0x08
	.zero		1


	//   ....[17]....
        /*0294*/ 	.word	0x000028c0
        /*0298*/ 	.word	0x000000ff
        /*029c*/ 	.word	0x00004820
        /*02a0*/ 	.short	0x010a
        /*02a2*/ 	.byte	0x08
	.zero		1


	//   ....[18]....
        /*02a4*/ 	.word	0x000028f0
        /*02a8*/ 	.word	0x000000ff
        /*02ac*/ 	.word	0x00004800
        /*02b0*/ 	.short	0x010a
        /*02b2*/ 	.byte	0x09
	.zero		1


	//   ....[19]....
        /*02b4*/ 	.word	0x00002920
        /*02b8*/ 	.word	0x000000ff
        /*02bc*/ 	.word	0x00004820
        /*02c0*/ 	.short	0x010a
        /*02c2*/ 	.byte	0x09
	.zero		1


	//----- nvinfo : EIATTR_NUM_MBARRIERS
	.align		4
.L_48:
        /*02c4*/ 	.byte	0x03, 0x38
        /*02c6*/ 	.short	0x0006


	//----- nvinfo : EIATTR_EXIT_INSTR_OFFSETS
	.align		4
        /*02c8*/ 	.byte	0x04, 0x1c
        /*02ca*/ 	.short	(.L_50 - .L_49)


	//   ....[0]....
.L_49:
        /*02cc*/ 	.word	0x00002880


	//----- nvinfo : EIATTR_REQNTID
	.align		4
.L_50:
        /*02d0*/ 	.byte	0x04, 0x10
        /*02d2*/ 	.short	(.L_52 - .L_51)
.L_51:
        /*02d4*/ 	.word	0x00000080
        /*02d8*/ 	.word	0x00000001
        /*02dc*/ 	.word	0x00000001


	//----- nvinfo : EIATTR_CRS_STACK_SIZE
	.align		4
.L_52:
        /*02e0*/ 	.byte	0x04, 0x1e
        /*02e2*/ 	.short	(.L_54 - .L_53)
.L_53:
        /*02e4*/ 	.word	0x00000000


	//----- nvinfo : EIATTR_CBANK_PARAM_SIZE
	.align		4
.L_54:
        /*02e8*/ 	.byte	0x03, 0x19
        /*02ea*/ 	.short	0x0050


	//----- nvinfo : EIATTR_PARAM_CBANK
	.align		4
        /*02ec*/ 	.byte	0x04, 0x0a
        /*02ee*/ 	.short	(.L_56 - .L_55)
	.align		4
.L_55:
        /*02f0*/ 	.word	index@(.nv.constant0.gluon_tcgen05)
        /*02f4*/ 	.short	0x0380
        /*02f6*/ 	.short	0x0050


	//----- nvinfo : EIATTR_SW_WAR
	.align		4
.L_56:
        /*02f8*/ 	.byte	0x04, 0x36
        /*02fa*/ 	.short	(.L_58 - .L_57)
.L_57:
        /*02fc*/ 	.word	0x00000008
.L_58:


//--------------------- .nv.compat                --------------------------
	.section	.nv.compat,"",@"SHT_CUDA_COMPAT_INFO"
	.align	4
        /*0000*/ 	.byte	0x02, 0x02, 0x02, 0x00, 0x02, 0x05, 0x05, 0x00, 0x02, 0x03, 0x03, 0x00, 0x02, 0x06, 0x01, 0x00


//--------------------- .nv.callgraph             --------------------------
	.section	.nv.callgraph,"",@"SHT_CUDA_CALLGRAPH"
	.align	4
	.sectionentsize	8
	.align		4
        /*0000*/ 	.word	0x00000000
	.align		4
        /*0004*/ 	.word	0xffffffff
	.align		4
        /*0008*/ 	.word	0x00000000
	.align		4
        /*000c*/ 	.word	0xfffffffe
	.align		4
        /*0010*/ 	.word	0x00000000
	.align		4
        /*0014*/ 	.word	0xfffffffd
	.align		4
        /*0018*/ 	.word	0x00000000
	.align		4
        /*001c*/ 	.word	0xfffffffc


//--------------------- .text.gluon_tcgen05       --------------------------
	.section	.text.gluon_tcgen05,"ax",@progbits
	.align	128
        .global         gluon_tcgen05
        .type           gluon_tcgen05,@function
        .size           gluon_tcgen05,(.L_x_82 - gluon_tcgen05)
        .other          gluon_tcgen05,@"STO_CUDA_ENTRY STV_DEFAULT"
gluon_tcgen05:
.text.gluon_tcgen05:
[----:B------:R-:W1:Y:S01]  /*0000*/  LDC R1, c[0x0][0x37c] ;  /* 0x0000df00ff017b82 */ /* 0x000e620000000800 */
[----:B------:R-:W2:Y:S02]  /*0010*/  S2R R0, SR_TID.X ;  /* 0x0000000000007919 */ /* 0x000ea40000002100 */
[----:B--2---:R-:W-:-:S13]  /*0020*/  ISETP.GE.U32.AND P2, PT, R0, 0x20, PT ;  /* 0x000000200000780c */ /* 0x004fda0003f46070 */
[----:B------:R-:W-:Y:S05]  /*0030*/  @P2 BRA `(.L_x_0) ;  /* 0x0000000000b82947 */ /* 0x000fea0003800000 */
[----:B------:R-:W2:Y:S01]  /*0040*/  S2UR UR6, SR_CgaCtaId ;  /* 0x00000000000679c3 */ /* 0x000ea20000008800 */
[----:B------:R-:W-:Y:S01]  /*0050*/  NOP ;  /* 0x0000000000007918 */ /* 0x000fe20000000000 */
[----:B------:R-:W-:Y:S02]  /*0060*/  UMOV UR4, 0x40 ;  /* 0x0000004000047882 */ /* 0x000fe40000000000 */
[----:B--2---:R-:W-:-:S09]  /*0070*/  ULEA UR4, UR6, UR4, 0x18 ;  /* 0x0000000406047291 */ /* 0x004fd2000f8ec0ff */
[----:B------:R-:W2:Y:S01]  /*0080*/  LDS.U8 R2, [UR4] ;  /* 0x00000004ff027984 */ /* 0x000ea20008000000 */
[----:B------:R-:W-:Y:S02]  /*0090*/  UMOV UR4, 0x400 ;  /* 0x0000040000047882 */ /* 0x000fe40000000000 */
[----:B------:R-:W-:Y:S01]  /*00a0*/  ULEA UR4, UR6, UR4, 0x18 ;  /* 0x0000000406047291 */ /* 0x000fe2000f8ec0ff */
[----:B--2---:R-:W-:-:S13]  /*00b0*/  ISETP.NE.AND P0, PT, R2, RZ, PT ;  /* 0x000000ff0200720c */ /* 0x004fda0003f05270 */
[----:B------:R-:W-:Y:S05]  /*00c0*/  @P0 BRA `(.L_x_1) ;  /* 0x00000000007c0947 */ /* 0x000fea0003800000 */
[----:B------:R-:W-:-:S13]  /*00d0*/  ELECT P0, URZ, PT ;  /* 0x0000000000ff782f */ /* 0x000fda0003800000 */
[----:B------:R-:W-:Y:S05]  /*00e0*/  @!P0 BRA `(.L_x_2) ;  /* 0x0000000000848947 */ /* 0x000fea0003800000 */
[----:B------:R-:W-:Y:S01]  /*00f0*/  UMOV UR5, 0x4 ;  /* 0x0000000400057882 */ /* 0x000fe20000000000 */
[----:B------:R-:W-:Y:S02]  /*0100*/  IMAD.MOV.U32 R5, RZ, RZ, 0x1 ;  /* 0x00000001ff057424 */ /* 0x000fe400078e00ff */
[----:B------:R-:W-:Y:S02]  /*0110*/  IMAD.MOV.U32 R3, RZ, RZ, 0xf ;  /* 0x0000000fff037424 */ /* 0x000fe400078e00ff */
[----:B------:R-:W-:Y:S04]  /*0120*/  DEPBAR.LE SB2, 0x36 ;  /* 0x0000ad800000791a */ /* 0x000fe80000000000 */
[----:B------:R-:W2:Y:S02]  /*0130*/  UTCATOMSWS.FIND_AND_SET.ALIGN UP0, UR5, UR5 ;  /* 0x00000005000575e3 */ /* 0x000ea40008000800 */
[----:B--2---:R-:W-:-:S04]  /*0140*/  PLOP3.LUT P0, PT, PT, PT, UP0, 0x80, 0x8 ;  /* 0x000000000008781c */ /* 0x004fc80003f0f008 */
[----:B------:R-:W-:-:S04]  /*0150*/  SEL R2, RZ, 0xffffffff, !P0 ;  /* 0xffffffffff027807 */ /* 0x000fc80004000000 */
[----:B------:R-:W-:Y:S01]  /*0160*/  ISETP.NE.AND P0, PT, R2, RZ, PT ;  /* 0x000000ff0200720c */ /* 0x000fe20003f05270 */
[----:B------:R-:W-:-:S12]  /*0170*/  IMAD.U32 R2, RZ, RZ, UR5 ;  /* 0x00000005ff027e24 */ /* 0x000fd8000f8e00ff */
[----:B------:R-:W-:Y:S05]  /*0180*/  @P0 BRA `(.L_x_3) ;  /* 0x0000000000240947 */ /* 0x000fea0003800000 */
.L_x_4:
[----:B------:R-:W-:Y:S05]  /*0190*/  NANOSLEEP 0x64 ;  /* 0x000000640000795d */ /* 0x000fea0003800000 */
[----:B------:R-:W-:-:S05]  /*01a0*/  UMOV UR5, 0x4 ;  /* 0x0000000400057882 */ /* 0x000fca0000000000 */
[----:B------:R-:W-:Y:S04]  /*01b0*/  DEPBAR.LE SB2, 0x36 ;  /* 0x0000ad800000791a */ /* 0x000fe80000000000 */
[----:B------:R-:W2:Y:S02]  /*01c0*/  UTCATOMSWS.FIND_AND_SET.ALIGN UP0, UR5, UR5 ;  /* 0x00000005000575e3 */ /* 0x000ea40008000800 */
[----:B--2---:R-:W-:-:S04]  /*01d0*/  PLOP3.LUT P0, PT, PT, PT, UP0, 0x80, 0x8 ;  /* 0x000000000008781c */ /* 0x004fc80003f0f008 */
[----:B------:R-:W-:-:S04]  /*01e0*/  SEL R2, RZ, 0xffffffff, !P0 ;  /* 0xffffffffff027807 */ /* 0x000fc80004000000 */
[----:B------:R-:W-:Y:S01]  /*01f0*/  ISETP.NE.AND P0, PT, R2, RZ, PT ;  /* 0x000000ff0200720c */ /* 0x000fe20003f05270 */
[----:B------:R-:W-:-:S12]  /*0200*/  IMAD.U32 R2, RZ, RZ, UR5 ;  /* 0x00000005ff027e24 */ /* 0x000fd8000f8e00ff */
[----:B------:R-:W-:Y:S05]  /*0210*/  @!P0 BRA `(.L_x_4) ;  /* 0xfffffffc00dc8947 */ /* 0x000fea000383ffff */
.L_x_3:
[C---:B------:R-:W-:Y:S01]  /*0220*/  VIADD R4, R2.reuse, 0x10 ;  /* 0x0000001002047836 */ /* 0x040fe20000000000 */
[----:B------:R-:W-:Y:S01]  /*0230*/  UMOV UR5, 0x50 ;  /* 0x0000005000057882 */ /* 0x000fe20000000000 */
[----:B------:R-:W-:Y:S01]  /*0240*/  SHF.L.U32 R3, R3, R2, RZ ;  /* 0x0000000203037219 */ /* 0x000fe200000006ff */
[----:B------:R-:W-:Y:S01]  /*0250*/  ULEA UR5, UR6, UR5, 0x18 ;  /* 0x0000000506057291 */ /* 0x000fe2000f8ec0ff */
[----:B------:R-:W-:Y:S01]  /*0260*/  IMAD.SHL.U32 R2, R2, 0x20, RZ ;  /* 0x0000002002027824 */ /* 0x000fe200078e00ff */
[----:B------:R-:W-:-:S04]  /*0270*/  SHF.L.U32 R4, R5, R4, RZ ;  /* 0x0000000405047219 */ /* 0x000fc800000006ff */
[----:B------:R-:W-:-:S05]  /*0280*/  LOP3.LUT R3, R4, R3, RZ, 0xfc, !PT ;  /* 0x0000000304037212 */ /* 0x000fca00078efcff */
[----:B------:R2:W-:Y:S04]  /*0290*/  ATOMS.OR RZ, [UR5], R3 ;  /* 0x00000003ffff798c */ /* 0x0005e8000b000005 */
[----:B------:R2:W-:Y:S01]  /*02a0*/  STS [UR4], R2 ;  /* 0x00000002ff007988 */ /* 0x0005e20008000804 */
[----:B------:R-:W-:Y:S05]  /*02b0*/  BRA `(.L_x_2) ;  /* 0x0000000000107947 */ /* 0x000fea0003800000 */
.L_x_1:
[----:B------:R-:W-:Y:S01]  /*02c0*/  IMAD.MOV.U32 R3, RZ, RZ, -0x1 ;  /* 0xffffffffff037424 */ /* 0x000fe200078e00ff */
[----:B------:R-:W-:-:S04]  /*02d0*/  MOV R2, 0x300 ;  /* 0x0000030000027802 */ /* 0x000fc80000000f00 */
[----:B------:R2:W-:Y:S03]  /*02e0*/  STS [UR4], R3 ;  /* 0x00000003ff007988 */ /* 0x0005e60008000804 */
[----:B-12---:R-:W-:Y:S05]  /*02f0*/  CALL.REL.NOINC `($__internal_1_$__cuda_sm10x_tcgen05_guardrail_trap_phase_invalid_during_alloc) ;  /* 0x0000002400a07944 */ /* 0x006fea0003c00000 */
.L_x_2:
[----:B------:R-:W-:Y:S05]  /*0300*/  WARPSYNC.ALL ;  /* 0x0000000000007948 */ /* 0x000fea0003800000 */
[----:B------:R-:W-:Y:S01]  /*0310*/  NOP ;  /* 0x0000000000007918 */ /* 0x000fe20000000000 */
.L_x_0:
[----:B------:R-:W3:Y:S08]  /*0320*/  S2UR UR4, SR_CgaCtaId ;  /* 0x00000000000479c3 */ /* 0x000ef00000008800 */
[----:B------:R-:W-:Y:S01]  /*0330*/  BAR.SYNC.DEFER_BLOCKING 0x0 ;  /* 0x0000000000007b1d */ /* 0x000fe20000010000 */
[----:B------:R-:W-:-:S05]  /*0340*/  LOP3.LUT R68, R0, 0x7f, RZ, 0xc0, !PT ;  /* 0x0000007f00447812 */ /* 0x000fca00078ec0ff */
[----:B------:R-:W-:Y:S02]  /*0350*/  UMOV UR8, 0x400 ;  /* 0x0000040000087882 */ /* 0x000fe40000000000 */
[----:B------:R-:W4:Y:S08]  /*0360*/  LDC R10, c[0x0][0x3a0] ;  /* 0x0000e800ff0a7b82 */ /* 0x000f300000000800 */
[----:B------:R-:W5:Y:S01]  /*0370*/  S2UR UR9, SR_CTAID.Y ;  /* 0x00000000000979c3 */ /* 0x000f620000002600 */
[----:B---3--:R-:W-:-:S09]  /*0380*/  ULEA UR8, UR4, UR8, 0x18 ;  /* 0x0000000804087291 */ /* 0x008fd2000f8ec0ff */
[----:B--2---:R-:W2:Y:S01]  /*0390*/  LDS R3, [UR8] ;  /* 0x00000008ff037984 */ /* 0x004ea20008000800 */
[----:B------:R-:W-:Y:S06]  /*03a0*/  BAR.SYNC.DEFER_BLOCKING 0x0 ;  /* 0x0000000000007b1d */ /* 0x000fec0000010000 */
[----:B------:R-:W-:Y:S05]  /*03b0*/  @P2 BRA `(.L_x_5) ;  /* 0x0000000000182947 */ /* 0x000fea0003800000 */
[----:B------:R-:W-:Y:S01]  /*03c0*/  ELECT P0, URZ, PT ;  /* 0x0000000000ff782f */ /* 0x000fe20003800000 */
[----:B------:R-:W-:Y:S01]  /*03d0*/  IMAD.MOV.U32 R2, RZ, RZ, 0x1 ;  /* 0x00000001ff027424 */ /* 0x000fe200078e00ff */
[----:B------:R-:W-:Y:S01]  /*03e0*/  UMOV UR5, 0x40 ;  /* 0x0000004000057882 */ /* 0x000fe20000000000 */
[----:B------:R-:W-:Y:S01]  /*03f0*/  UVIRTCOUNT.DEALLOC.SMPOOL 0x80 ;  /* 0x000000800000784c */ /* 0x000fe20000000000 */
[----:B------:R-:W-:-:S09]  /*0400*/  ULEA UR5, UR4, UR5, 0x18 ;  /* 0x0000000504057291 */ /* 0x000fd2000f8ec0ff */
[----:B------:R3:W-:Y:S03]  /*0410*/  @P0 STS.U8 [UR5], R2 ;  /* 0x00000002ff000988 */ /* 0x0007e60008000005 */
.L_x_5:
[----:B------:R-:W3:Y:S01]  /*0420*/  S2UR UR4, SR_CTAID.Z ;  /* 0x00000000000479c3 */ /* 0x000ee20000002700 */
[----:B------:R-:W5:Y:S01]  /*0430*/  LDCU UR5, c[0x0][0x370] ;  /* 0x00006e00ff0577ac */ /* 0x000f620008000800 */
[----:B------:R-:W-:Y:S01]  /*0440*/  ISETP.GE.U32.AND P0, PT, R68, 0x20, PT ;  /* 0x000000204400780c */ /* 0x000fe20003f06070 */
[----:B----4-:R-:W-:Y:S01]  /*0450*/  VIADD R5, R10, 0xffffffff ;  /* 0xffffffff0a057836 */ /* 0x010fe20000000000 */
[C---:B------:R-:W-:Y:S01]  /*0460*/  ISETP.NE.U32.AND P3, PT, R68.reuse, RZ, PT ;  /* 0x000000ff4400720c */ /* 0x040fe20003f65070 */
[----:B------:R-:W3:Y:S01]  /*0470*/  LDCU UR6, c[0x0][0x374] ;  /* 0x00006e80ff0677ac */ /* 0x000ee20008000800 */
[----:B------:R-:W-:Y:S01]  /*0480*/  LEA R4, R68, UR8, 0x2 ;  /* 0x0000000844047c11 */ /* 0x000fe2000f8e10ff */
[----:B------:R-:W-:Y:S01]  /*0490*/  BSSY.RECONVERGENT B0, `(.L_x_6) ;  /* 0x0000015000007945 */ /* 0x000fe20003800200 */
[----:B------:R-:W5:Y:S01]  /*04a0*/  S2UR UR7, SR_CTAID.X ;  /* 0x00000000000779c3 */ /* 0x000f620000002500 */
[----:B------:R-:W4:Y:S01]  /*04b0*/  LDCU.64 UR20, c[0x0][0x3c0] ;  /* 0x00007800ff1477ac */ /* 0x000f220008000a00 */
[----:B--2---:R-:W-:-:S05]  /*04c0*/  R2UR UR23, R3 ;  /* 0x00000000031772ca */ /* 0x004fca00000e0000 */
[----:B------:R2:W-:Y:S01]  /*04d0*/  @!P0 STS [R4], RZ ;  /* 0x000000ff04008388 */ /* 0x0005e20000000800 */
[----:B------:R-:W1:Y:S01]  /*04e0*/  LDC R6, c[0x0][0x398] ;  /* 0x0000e600ff067b82 */ /* 0x000e620000000800 */
[----:B------:R-:W-:Y:S02]  /*04f0*/  NOP ;  /* 0x0000000000007918 */ /* 0x000fe40000000000 */
[----:B------:R2:W-:Y:S01]  /*0500*/  @!P3 STS [UR8+0x20], R5 ;  /* 0x00002005ff00b988 */ /* 0x0005e20008000808 */
[----:B---3-5:R-:W-:-:S04]  /*0510*/  UIMAD UR4, UR4, UR6, UR9 ;  /* 0x00000006040472a4 */ /* 0x028fc8000f8e0209 */
[----:B------:R-:W-:-:S04]  /*0520*/  UIMAD UR4, UR4, UR5, UR7 ;  /* 0x00000005040472a4 */ /* 0x000fc8000f8e0207 */
[----:B------:R-:W-:-:S04]  /*0530*/  UIMAD UR4, UR4, 0x180, URZ ;  /* 0x00000180040478a4 */ /* 0x000fc8000f8e02ff */
[----:B----4-:R-:W-:Y:S01]  /*0540*/  UIADD3 UR24, UP0, UPT, UR4, UR20, URZ ;  /* 0x0000001404187290 */ /* 0x010fe2000ff1e0ff */
[----:B-1----:R-:W-:-:S03]  /*0550*/  VIADD R6, R6, 0xffffffff ;  /* 0xffffffff06067836 */ /* 0x002fc60000000000 */
[----:B------:R-:W-:Y:S01]  /*0560*/  ULEA.HI.X.SX32 UR25, UR4, UR21, 0x1, UP0 ;  /* 0x0000001504197291 */ /* 0x000fe200080f0eff */
[----:B--2---:R-:W-:Y:S11]  /*0570*/  @P3 BRA `(.L_x_7) ;  /* 0x0000000000183947 */ /* 0x004ff60003800000 */
[----:B------:R-:W1:Y:S01]  /*0580*/  LDS R2, [UR8+0x8] ;  /* 0x00000808ff027984 */ /* 0x000e620008000800 */
[----:B------:R-:W2:Y:S01]  /*0590*/  LDC.64 R8, c[0x0][0x380] ;  /* 0x0000e000ff087b82 */ /* 0x000ea20000000a00 */
[----:B------:R-:W-:Y:S02]  /*05a0*/  IMAD.MOV.U32 R3, RZ, RZ, 0x70 ;  /* 0x00000070ff037424 */ /* 0x000fe400078e00ff */
[----:B--2---:R2:W-:Y:S03]  /*05b0*/  STS.64 [UR8], R8 ;  /* 0x00000008ff007988 */ /* 0x0045e60008000a08 */
[----:B-1----:R-:W-:-:S05]  /*05c0*/  LOP3.LUT R2, R2, 0x10, R3, 0xd8, !PT ;  /* 0x0000001002027812 */ /* 0x002fca00078ed803 */
[----:B------:R2:W-:Y:S02]  /*05d0*/  STS [UR8+0x8], R2 ;  /* 0x00000802ff007988 */ /* 0x0005e40008000808 */
.L_x_7:
[----:B------:R-:W-:Y:S05]  /*05e0*/  BSYNC.RECONVERGENT B0 ;  /* 0x0000000000007941 */ /* 0x000fea0003800200 */
.L_x_6:
[----:B------:R-:W-:Y:S04]  /*05f0*/  BSSY.RECONVERGENT B0, `(.L_x_8) ;  /* 0x000000a000007945 */ /* 0x000fe80003800200 */
[----:B------:R-:W-:Y:S05]  /*0600*/  @P3 BRA `(.L_x_9) ;  /* 0x0000000000203947 */ /* 0x000fea0003800000 */
[----:B--2---:R-:W1:Y:S01]  /*0610*/  LDS R2, [UR8+0x34] ;  /* 0x00003408ff027984 */ /* 0x004e620008000800 */
[----:B------:R-:W-:Y:S02]  /*0620*/  IMAD.MOV.U32 R3, RZ, RZ, 0x1f000000 ;  /* 0x1f000000ff037424 */ /* 0x000fe400078e00ff */
[----:B------:R-:W-:Y:S01]  /*0630*/  @!P3 IMAD.MOV.U32 R7, RZ, RZ, 0x3f ;  /* 0x0000003fff07b424 */ /* 0x000fe200078e00ff */
[----:B------:R-:W2:Y:S02]  /*0640*/  @!P3 LDS R8, [UR8+0x38] ;  /* 0x00003808ff08b984 */ /* 0x000ea40008000800 */
[----:B-1----:R-:W-:Y:S02]  /*0650*/  LOP3.LUT R2, R2, 0xff000000, R3, 0xb8, !PT ;  /* 0xff00000002027812 */ /* 0x002fe400078eb803 */
[----:B--2---:R-:W-:-:S03]  /*0660*/  @!P3 LOP3.LUT R3, R8, 0xff, R7, 0xb8, !PT ;  /* 0x000000ff0803b812 */ /* 0x004fc600078eb807 */
[----:B------:R1:W-:Y:S04]  /*0670*/  STS [UR8+0x34], R2 ;  /* 0x00003402ff007988 */ /* 0x0003e80008000808 */
[----:B------:R1:W-:Y:S02]  /*0680*/  @!P3 STS [UR8+0x38], R3 ;  /* 0x00003803ff00b988 */ /* 0x0003e40008000808 */
.L_x_9:
[----:B------:R-:W-:Y:S05]  /*0690*/  BSYNC.RECONVERGENT B0 ;  /* 0x0000000000007941 */ /* 0x000fea0003800200 */
.L_x_8:
[----:B------:R-:W-:Y:S04]  /*06a0*/  BSSY.RECONVERGENT B0, `(.L_x_10) ;  /* 0x000000a000007945 */ /* 0x000fe80003800200 */
[----:B------:R-:W-:Y:S05]  /*06b0*/  @P3 BRA `(.L_x_11) ;  /* 0x0000000000203947 */ /* 0x000fea0003800000 */
[----:B-12---:R-:W1:Y:S01]  /*06c0*/  LDS R2, [UR8+0x1c] ;  /* 0x00001c08ff027984 */ /* 0x006e620008000800 */
[----:B------:R-:W2:Y:S03]  /*06d0*/  LDC.64 R8, c[0x0][0x3a8] ;  /* 0x0000ea00ff087b82 */ /* 0x000ea60000000a00 */
[----:B------:R3:W-:Y:S01]  /*06e0*/  STS [UR8+0x24], R6 ;  /* 0x00002406ff007988 */ /* 0x0007e20008000808 */
[--C-:B--2---:R-:W-:Y:S02]  /*06f0*/  SHF.R.U32.HI R7, RZ, 0x4, R9.reuse ;  /* 0x00000004ff077819 */ /* 0x104fe40000011609 */
[----:B------:R-:W-:-:S05]  /*0700*/  SHF.R.U64 R3, R8, 0x4, R9 ;  /* 0x0000000408037819 */ /* 0x000fca0000001209 */
[----:B------:R3:W-:Y:S01]  /*0710*/  STS [UR8+0xc], R3 ;  /* 0x00000c03ff007988 */ /* 0x0007e20008000808 */
[----:B-1----:R-:W-:-:S05]  /*0720*/  LOP3.LUT R2, R2, 0xf, R7, 0xb8, !PT ;  /* 0x0000000f02027812 */ /* 0x002fca00078eb807 */
[----:B------:R3:W-:Y:S02]  /*0730*/  STS [UR8+0x1c], R2 ;  /* 0x00001c02ff007988 */ /* 0x0007e40008000808 */
.L_x_11:
[----:B------:R-:W-:Y:S05]  /*0740*/  BSYNC.RECONVERGENT B0 ;  /* 0x0000000000007941 */ /* 0x000fea0003800200 */
.L_x_10:
[----:B------:R-:W-:Y:S04]  /*0750*/  BSSY.RECONVERGENT B1, `(.L_x_12) ;  /* 0x000001d000017945 */ /* 0x000fe80003800200 */
[----:B------:R-:W-:Y:S04]  /*0760*/  BSSY.RELIABLE B0, `(.L_x_13) ;  /* 0x0000018000007945 */ /* 0x000fe80003800100 */
[----:B------:R-:W-:Y:S05]  /*0770*/  @P3 BRA `(.L_x_14) ;  /* 0x00000000001c3947 */ /* 0x000fea0003800000 */
[----:B-123--:R-:W1:Y:S02]  /*0780*/  LDS R2, [UR8+0x34] ;  /* 0x00003408ff027984 */ /* 0x00ee640008000800 */
[----:B-1----:R-:W-:-:S05]  /*0790*/  LOP3.LUT R2, R2, 0x7, RZ, 0xb8, !PT ;  /* 0x0000000702027812 */ /* 0x002fca00078eb8ff */
[----:B------:R1:W-:Y:S01]  /*07a0*/  STS [UR8+0x34], R2 ;  /* 0x00003402ff007988 */ /* 0x0003e20008000808 */
[----:B------:R-:W-:Y:S05]  /*07b0*/  @P3 BRA `(.L_x_15) ;  /* 0x00000000001c3947 */ /* 0x000fea0003800000 */
[----:B-1----:R-:W1:Y:S02]  /*07c0*/  LDS R2, [UR8+0x34] ;  /* 0x00003408ff027984 */ /* 0x002e640008000800 */
[----:B-1----:R-:W-:-:S05]  /*07d0*/  LOP3.LUT R2, R2, 0x38, RZ, 0xb8, !PT ;  /* 0x0000003802027812 */ /* 0x002fca00078eb8ff */
[----:B------:R4:W-:Y:S02]  /*07e0*/  STS [UR8+0x34], R2 ;  /* 0x00003402ff007988 */ /* 0x0009e40008000808 */
.L_x_14:
[----:B------:R-:W-:Y:S05]  /*07f0*/  @P3 BRA `(.L_x_16) ;  /* 0x00000000001c3947 */ /* 0x000fea0003800000 */
[----:B-1234-:R-:W1:Y:S02]  /*0800*/  LDS R2, [UR8+0x8] ;  /* 0x00000808ff027984 */ /* 0x01ee640008000800 */
[----:B-1----:R-:W-:-:S05]  /*0810*/  LOP3.LUT R2, R2, 0x780, RZ, 0xb8, !PT ;  /* 0x0000078002027812 */ /* 0x002fca00078eb8ff */
[----:B------:R2:W-:Y:S02]  /*0820*/  STS [UR8+0x8], R2 ;  /* 0x00000802ff007988 */ /* 0x0005e40008000808 */
.L_x_15:
[----:B------:R-:W-:Y:S05]  /*0830*/  @P3 BRA `(.L_x_17) ;  /* 0x0000000000283947 */ /* 0x000fea0003800000 */
[----:B-12---:R-:W1:Y:S02]  /*0840*/  LDS R2, [UR8+0x8] ;  /* 0x00000808ff027984 */ /* 0x006e640008000800 */
[----:B-1----:R-:W-:-:S05]  /*0850*/  LOP3.LUT R2, R2, 0x1800, RZ, 0xb8, !PT ;  /* 0x0000180002027812 */ /* 0x002fca00078eb8ff */
[----:B------:R5:W-:Y:S02]  /*0860*/  STS [UR8+0x8], R2 ;  /* 0x00000802ff007988 */ /* 0x000be40008000808 */
.L_x_16:
[----:B------:R-:W-:Y:S05]  /*0870*/  @P3 BREAK.RELIABLE B0 ;  /* 0x0000000000003942 */ /* 0x000fea0003800100 */
[----:B------:R-:W-:Y:S05]  /*0880*/  @P3 BRA `(.L_x_18) ;  /* 0x0000000000243947 */ /* 0x000fea0003800000 */
[----:B-1-3--:R-:W1:Y:S01]  /*0890*/  LDS R3, [UR8+0x8] ;  /* 0x00000808ff037984 */ /* 0x00ae620008000800 */
[----:B--2-45:R-:W-:-:S05]  /*08a0*/  IMAD.MOV.U32 R2, RZ, RZ, 0x6000 ;  /* 0x00006000ff027424 */ /* 0x034fca00078e00ff */
[----:B-1----:R-:W-:-:S04]  /*08b0*/  LOP3.LUT R2, R3, 0x2000, R2, 0xd8, !PT ;  /* 0x0000200003027812 */ /* 0x002fc800078ed802 */
[----:B------:R-:W-:-:S05]  /*08c0*/  LOP3.LUT R2, R2, 0x400000, RZ, 0xb8, !PT ;  /* 0x0040000002027812 */ /* 0x000fca00078eb8ff */
[----:B------:R3:W-:Y:S02]  /*08d0*/  STS [UR8+0x8], R2 ;  /* 0x00000802ff007988 */ /* 0x0007e40008000808 */
.L_x_17:
[----:B------:R-:W-:Y:S05]  /*08e0*/  BSYNC.RELIABLE B0 ;  /* 0x0000000000007941 */ /* 0x000fea0003800100 */
.L_x_13:
[----:B-123--:R-:W1:Y:S02]  /*08f0*/  @!P3 LDS R2, [UR8+0x8] ;  /* 0x00000808ff02b984 */ /* 0x00ee640008000800 */
[----:B-1----:R-:W-:-:S05]  /*0900*/  @!P3 LOP3.LUT R2, R2, 0x8000, RZ, 0xb8, !PT ;  /* 0x000080000202b812 */ /* 0x002fca00078eb8ff */
[----:B------:R1:W-:Y:S02]  /*0910*/  @!P3 STS [UR8+0x8], R2 ;  /* 0x00000802ff00b988 */ /* 0x0003e40008000808 */
.L_x_18:
[----:B------:R-:W-:Y:S05]  /*0920*/  BSYNC.RECONVERGENT B1 ;  /* 0x0000000000017941 */ /* 0x000fea0003800200 */
.L_x_12:
[----:B------:R-:W-:Y:S05]  /*0930*/  WARPSYNC.ALL ;  /* 0x0000000000007948 */ /* 0x000fea0003800000 */
[----:B------:R-:W-:Y:S01]  /*0940*/  NOP ;  /* 0x0000000000007918 */ /* 0x000fe20000000000 */
[----:B------:R-:W-:Y:S05]  /*0950*/  @P0 BRA `(.L_x_19) ;  /* 0x0000000000300947 */ /* 0x000fea0003800000 */
[----:B-12345:R-:W1:Y:S01]  /*0960*/  S2R R2, SR_LANEID ;  /* 0x0000000000027919 */ /* 0x03ee620000000000 */
[----:B------:R-:W-:Y:S05]  /*0970*/  WARPSYNC.ALL ;  /* 0x0000000000007948 */ /* 0x000fea0003800000 */
[----:B------:R-:W-:Y:S01]  /*0980*/  NOP ;  /* 0x0000000000007918 */ /* 0x000fe20000000000 */
[----:B-1----:R-:W-:-:S05]  /*0990*/  IMAD.SHL.U32 R7, R2, 0x4, RZ ;  /* 0x0000000402077824 */ /* 0x002fca00078e00ff */
[----:B------:R-:W1:Y:S01]  /*09a0*/  LDS R9, [R7+UR8] ;  /* 0x0000000807097984 */ /* 0x000e620008000800 */
[----:B------:R-:W-:-:S05]  /*09b0*/  IADD3 R2, P1, PT, R7, UR24, RZ ;  /* 0x0000001807027c10 */ /* 0x000fca000ff3e0ff */
[----:B------:R-:W-:-:S05]  /*09c0*/  IMAD.X R3, RZ, RZ, UR25, P1 ;  /* 0x00000019ff037e24 */ /* 0x000fca00088e06ff */
[----:B-1----:R1:W2:Y:S01]  /*09d0*/  ATOMG.E.EXCH.STRONG.GPU PT, RZ, [R2], R9 ;  /* 0x0000000902ff73a8 */ /* 0x0022a200041ee100 */
[----:B------:R-:W-:-:S04]  /*09e0*/  DEPBAR {5,4,3,2,1,0} ;  /* 0x0000003f0000791a */ /* 0x000fc80000000000 */
[----:B------:R-:W3:Y:S02]  /*09f0*/  CCTL.E.C.LDCU.IV.DEEP [UR24] ;  /* 0x0000000018007540 */ /* 0x000ee40009c08000 */
[----:B---3--:R1:W-:Y:S01]  /*0a00*/  UTMACCTL.IV [UR24] ;  /* 0x00000000180079b9 */ /* 0x0083e20008000000 */
[----:B------:R-:W-:Y:S01]  /*0a10*/  NOP ;  /* 0x0000000000007918 */ /* 0x000fe20000000000 */
.L_x_19:
[----:B------:R-:W-:Y:S05]  /*0a20*/  @P0 BRA `(.L_x_20) ;  /* 0x00000000000c0947 */ /* 0x000fea0003800000 */
[----:B------:R0:W-:Y:S01]  /*0a30*/  UTMACMDFLUSH ;  /* 0x00000000000079b7 */ /* 0x0001e20000000000 */
[----:B------:R-:W-:Y:S05]  /*0a40*/  @P0 BRA `(.L_x_20) ;  /* 0x0000000000040947 */ /* 0x000fea0003800000 */
[----:B------:R-:W-:-:S04]  /*0a50*/  DEPBAR.LE SB0, 0x0 ;  /* 0x000080000000791a */ /* 0x000fc80000000000 */
.L_x_20:
[----:B------:R-:W-:Y:S05]  /*0a60*/  WARPSYNC.ALL ;  /* 0x0000000000007948 */ /* 0x000fea0003800000 */
[----:B------:R-:W-:Y:S01]  /*0a70*/  NOP ;  /* 0x0000000000007918 */ /* 0x000fe20000000000 */
[----:B--2---:R-:W-:Y:S06]  /*0a80*/  BAR.SYNC.DEFER_BLOCKING 0x0 ;  /* 0x0000000000007b1d */ /* 0x004fec0000010000 */
[----:B------:R-:W-:Y:S02]  /*0a90*/  BSSY.RECONVERGENT B1, `(.L_x_21) ;  /* 0x000000b000017945 */ /* 0x000fe40003800200 */
[----:B------:R-:W-:Y:S06]  /*0aa0*/  BAR.SYNC.DEFER_BLOCKING 0x0 ;  /* 0x0000000000007b1d */ /* 0x000fec0000010000 */
[----:B------:R2:W-:Y:S01]  /*0ab0*/  @!P0 STS [R4], RZ ;  /* 0x000000ff04008388 */ /* 0x0005e20000000800 */
[----:B------:R-:W-:Y:S01]  /*0ac0*/  NOP ;  /* 0x0000000000007918 */ /* 0x000fe20000000000 */
[----:B------:R-:W-:Y:S05]  /*0ad0*/  @P3 BRA `(.L_x_22) ;  /* 0x0000000000183947 */ /* 0x000fea0003800000 */
[----:B-1-345:R-:W1:Y:S01]  /*0ae0*/  LDS R2, [UR8+0x8] ;  /* 0x00000808ff027984 */ /* 0x03ae620008000800 */
[----:B------:R-:W3:Y:S01]  /*0af0*/  LDC.64 R8, c[0x0][0x388] ;  /* 0x0000e200ff087b82 */ /* 0x000ee20000000a00 */
[----:B------:R-:W-:Y:S02]  /*0b00*/  IMAD.MOV.U32 R3, RZ, RZ, 0x70 ;  /* 0x00000070ff037424 */ /* 0x000fe400078e00ff */
[----:B---3--:R3:W-:Y:S03]  /*0b10*/  STS.64 [UR8], R8 ;  /* 0x00000008ff007988 */ /* 0x0087e60008000a08 */
[----:B-1----:R-:W-:-:S05]  /*0b20*/  LOP3.LUT R2, R2, 0x10, R3, 0xd8, !PT ;  /* 0x0000001002027812 */ /* 0x002fca00078ed803 */
[----:B------:R3:W-:Y:S02]  /*0b30*/  STS [UR8+0x8], R2 ;  /* 0x00000802ff007988 */ /* 0x0007e40008000808 */
.L_x_22:
[----:B-1----:R-:W-:Y:S05]  /*0b40*/  BSYNC.RECONVERGENT B1 ;  /* 0x0000000000017941 */ /* 0x002fea0003800200 */
.L_x_21:
[----:B------:R-:W-:Y:S04]  /*0b50*/  BSSY.RECONVERGENT B2, `(.L_x_23) ;  /* 0x000000f000027945 */ /* 0x000fe80003800200 */
[----:B------:R-:W-:Y:S04]  /*0b60*/  BSSY.RELIABLE B1, `(.L_x_24) ;  /* 0x000000c000017945 */ /* 0x000fe80003800100 */
[----:B------:R-:W-:Y:S05]  /*0b70*/  @P3 BRA `(.L_x_25) ;  /* 0x0000000000283947 */ /* 0x000fea0003800000 */
[----:B---345:R-:W1:Y:S01]  /*0b80*/  LDS R2, [UR8+0x34] ;  /* 0x00003408ff027984 */ /* 0x038e620008000800 */
[----:B------:R-:W-:Y:S01]  /*0b90*/  IMAD.MOV.U32 R3, RZ, RZ, 0x1f000000 ;  /* 0x1f000000ff037424 */ /* 0x000fe200078e00ff */
[----:B------:R-:W-:Y:S05]  /*0ba0*/  @P3 BREAK.RELIABLE B1 ;  /* 0x0000000000013942 */ /* 0x000fea0003800100 */
[----:B-1----:R-:W-:-:S05]  /*0bb0*/  LOP3.LUT R2, R2, 0xff000000, R3, 0xb8, !PT ;  /* 0xff00000002027812 */ /* 0x002fca00078eb803 */
[----:B------:R1:W-:Y:S01]  /*0bc0*/  STS [UR8+0x34], R2 ;  /* 0x00003402ff007988 */ /* 0x0003e20008000808 */
[----:B------:R-:W-:Y:S05]  /*0bd0*/  @P3 BRA `(.L_x_26) ;  /* 0x0000000000183947 */ /* 0x000fea0003800000 */
[----:B------:R-:W3:Y:S01]  /*0be0*/  LDS R3, [UR8+0x38] ;  /* 0x00003808ff037984 */ /* 0x000ee20008000800 */
[----:B-1----:R-:W-:-:S05]  /*0bf0*/  IMAD.MOV.U32 R2, RZ, RZ, 0x7f ;  /* 0x0000007fff027424 */ /* 0x002fca00078e00ff */
[----:B---3--:R-:W-:-:S05]  /*0c00*/  LOP3.LUT R2, R3, 0xff, R2, 0xb8, !PT ;  /* 0x000000ff03027812 */ /* 0x008fca00078eb802 */
[----:B------:R1:W-:Y:S02]  /*0c10*/  STS [UR8+0x38], R2 ;  /* 0x00003802ff007988 */ /* 0x0003e40008000808 */
.L_x_25:
[----:B------:R-:W-:Y:S05]  /*0c20*/  BSYNC.RELIABLE B1 ;  /* 0x0000000000017941 */ /* 0x000fea0003800100 */
.L_x_24:
[----:B------:R1:W-:Y:S02]  /*0c30*/  @!P3 STS [UR8+0x20], R5 ;  /* 0x00002005ff00b988 */ /* 0x0003e40008000808 */
.L_x_26:
[----:B------:R-:W-:Y:S05]  /*0c40*/  BSYNC.RECONVERGENT B2 ;  /* 0x0000000000027941 */ /* 0x000fea0003800200 */
.L_x_23:
[----:B------:R-:W-:Y:S05]  /*0c50*/  WARPSYNC.ALL ;  /* 0x0000000000007948 */ /* 0x000fea0003800000 */
[----:B------:R-:W-:Y:S01]  /*0c60*/  NOP ;  /* 0x0000000000007918 */ /* 0x000fe20000000000 */
[----:B-1----:R-:W1:Y:S01]  /*0c70*/  LDC R5, c[0x0][0x39c] ;  /* 0x0000e700ff057b82 */ /* 0x002e620000000800 */
[----:B------:R-:W-:Y:S01]  /*0c80*/  BSSY.RECONVERGENT B2, `(.L_x_27) ;  /* 0x000000b000027945 */ /* 0x000fe20003800200 */
[----:B-1----:R-:W-:-:S03]  /*0c90*/  VIADD R5, R5, 0xffffffff ;  /* 0xffffffff05057836 */ /* 0x002fc60000000000 */
[----:B------:R-:W-:Y:S05]  /*0ca0*/  @P3 BRA `(.L_x_28) ;  /* 0x0000000000203947 */ /* 0x000fea0003800000 */
[----:B---345:R-:W1:Y:S01]  /*0cb0*/  LDS R2, [UR8+0x1c] ;  /* 0x00001c08ff027984 */ /* 0x038e620008000800 */
[----:B------:R-:W3:Y:S03]  /*0cc0*/  LDC.64 R8, c[0x0][0x3b0] ;  /* 0x0000ec00ff087b82 */ /* 0x000ee60000000a00 */
[----:B------:R4:W-:Y:S01]  /*0cd0*/  STS [UR8+0x24], R5 ;  /* 0x00002405ff007988 */ /* 0x0009e20008000808 */
[--C-:B---3--:R-:W-:Y:S02]  /*0ce0*/  SHF.R.U32.HI R7, RZ, 0x4, R9.reuse ;  /* 0x00000004ff077819 */ /* 0x108fe40000011609 */
[----:B------:R-:W-:-:S05]  /*0cf0*/  SHF.R.U64 R3, R8, 0x4, R9 ;  /* 0x0000000408037819 */ /* 0x000fca0000001209 */
[----:B------:R4:W-:Y:S01]  /*0d00*/  STS [UR8+0xc], R3 ;  /* 0x00000c03ff007988 */ /* 0x0009e20008000808 */
[----:B-1----:R-:W-:-:S05]  /*0d10*/  LOP3.LUT R2, R2, 0xf, R7, 0xb8, !PT ;  /* 0x0000000f02027812 */ /* 0x002fca00078eb807 */
[----:B------:R4:W-:Y:S02]  /*0d20*/  STS [UR8+0x1c], R2 ;  /* 0x00001c02ff007988 */ /* 0x0009e40008000808 */
.L_x_28:
[----:B------:R-:W-:Y:S05]  /*0d30*/  BSYNC.RECONVERGENT B2 ;  /* 0x0000000000027941 */ /* 0x000fea0003800200 */
.L_x_27:
[----:B------:R-:W-:Y:S04]  /*0d40*/  BSSY.RECONVERGENT B3, `(.L_x_29) ;  /* 0x000001d000037945 */ /* 0x000fe80003800200 */
[----:B------:R-:W-:Y:S04]  /*0d50*/  BSSY.RELIABLE B2, `(.L_x_30) ;  /* 0x0000018000027945 */ /* 0x000fe80003800100 */
[----:B------:R-:W-:Y:S05]  /*0d60*/  @P3 BRA `(.L_x_31) ;  /* 0x00000000001c3947 */ /* 0x000fea0003800000 */
[----:B---345:R-:W1:Y:S02]  /*0d70*/  LDS R2, [UR8+0x34] ;  /* 0x00003408ff027984 */ /* 0x038e640008000800 */
[----:B-1----:R-:W-:-:S05]  /*0d80*/  LOP3.LUT R2, R2, 0x7, RZ, 0xb8, !PT ;  /* 0x0000000702027812 */ /* 0x002fca00078eb8ff */
[----:B------:R1:W-:Y:S01]  /*0d90*/  STS [UR8+0x34], R2 ;  /* 0x00003402ff007988 */ /* 0x0003e20008000808 */
[----:B------:R-:W-:Y:S05]  /*0da0*/  @P3 BRA `(.L_x_32) ;  /* 0x00000000001c3947 */ /* 0x000fea0003800000 */
[----:B-1----:R-:W1:Y:S02]  /*0db0*/  LDS R2, [UR8+0x34] ;  /* 0x00003408ff027984 */ /* 0x002e640008000800 */
[----:B-1----:R-:W-:-:S05]  /*0dc0*/  LOP3.LUT R2, R2, 0x38, RZ, 0xb8, !PT ;  /* 0x0000003802027812 */ /* 0x002fca00078eb8ff */
[----:B------:R1:W-:Y:S02]  /*0dd0*/  STS [UR8+0x34], R2 ;  /* 0x00003402ff007988 */ /* 0x0003e40008000808 */
.L_x_31:
[----:B------:R-:W-:Y:S05]  /*0de0*/  @P3 BRA `(.L_x_33) ;  /* 0x00000000001c3947 */ /* 0x000fea0003800000 */
[----:B-1-345:R-:W1:Y:S02]  /*0df0*/  LDS R2, [UR8+0x8] ;  /* 0x00000808ff027984 */ /* 0x03ae640008000800 */
[----:B-1----:R-:W-:-:S05]  /*0e00*/  LOP3.LUT R2, R2, 0x780, RZ, 0xb8, !PT ;  /* 0x0000078002027812 */ /* 0x002fca00078eb8ff */
[----:B------:R3:W-:Y:S02]  /*0e10*/  STS [UR8+0x8], R2 ;  /* 0x00000802ff007988 */ /* 0x0007e40008000808 */
.L_x_32:
[----:B------:R-:W-:Y:S05]  /*0e20*/  @P3 BRA `(.L_x_34) ;  /* 0x0000000000283947 */ /* 0x000fea0003800000 */
[----:B-1-3--:R-:W1:Y:S02]  /*0e30*/  LDS R2, [UR8+0x8] ;  /* 0x00000808ff027984 */ /* 0x00ae640008000800 */
[----:B-1----:R-:W-:-:S05]  /*0e40*/  LOP3.LUT R2, R2, 0x1800, RZ, 0xb8, !PT ;  /* 0x0000180002027812 */ /* 0x002fca00078eb8ff */
[----:B------:R1:W-:Y:S02]  /*0e50*/  STS [UR8+0x8], R2 ;  /* 0x00000802ff007988 */ /* 0x0003e40008000808 */
.L_x_33:
[----:B------:R-:W-:Y:S05]  /*0e60*/  @P3 BREAK.RELIABLE B2 ;  /* 0x0000000000023942 */ /* 0x000fea0003800100 */
[----:B------:R-:W-:Y:S05]  /*0e70*/  @P3 BRA `(.L_x_35) ;  /* 0x0000000000243947 */ /* 0x000fea0003800000 */
[----:B-1-345:R-:W1:Y:S01]  /*0e80*/  LDS R2, [UR8+0x8] ;  /* 0x00000808ff027984 */ /* 0x03ae620008000800 */
[----:B------:R-:W-:-:S05]  /*0e90*/  IMAD.MOV.U32 R3, RZ, RZ, 0x6000 ;  /* 0x00006000ff037424 */ /* 0x000fca00078e00ff */
[----:B-1----:R-:W-:-:S04]  /*0ea0*/  LOP3.LUT R2, R2, 0x2000, R3, 0xd8, !PT ;  /* 0x0000200002027812 */ /* 0x002fc800078ed803 */
[----:B------:R-:W-:-:S05]  /*0eb0*/  LOP3.LUT R2, R2, 0x400000, RZ, 0xb8, !PT ;  /* 0x0040000002027812 */ /* 0x000fca00078eb8ff */
[----:B------:R4:W-:Y:S02]  /*0ec0*/  STS [UR8+0x8], R2 ;  /* 0x00000802ff007988 */ /* 0x0009e40008000808 */
.L_x_34:
[----:B------:R-:W-:Y:S05]  /*0ed0*/  BSYNC.RELIABLE B2 ;  /* 0x0000000000027941 */ /* 0x000fea0003800100 */
.L_x_30:
[----:B-1-34-:R-:W1:Y:S02]  /*0ee0*/  @!P3 LDS R2, [UR8+0x8] ;  /* 0x00000808ff02b984 */ /* 0x01ae640008000800 */
[----:B-1----:R-:W-:-:S05]  /*0ef0*/  @!P3 LOP3.LUT R2, R2, 0x8000, RZ, 0xb8, !PT ;  /* 0x000080000202b812 */ /* 0x002fca00078eb8ff */
[----:B------:R1:W-:Y:S02]  /*0f00*/  @!P3 STS [UR8+0x8], R2 ;  /* 0x00000802ff00b988 */ /* 0x0003e40008000808 */
.L_x_35:
[----:B------:R-:W-:Y:S05]  /*0f10*/  BSYNC.RECONVERGENT B3 ;  /* 0x0000000000037941 */ /* 0x000fea0003800200 */
.L_x_29:
[----:B------:R-:W-:Y:S05]  /*0f20*/  WARPSYNC.ALL ;  /* 0x0000000000007948 */ /* 0x000fea0003800000 */
[----:B------:R-:W-:Y:S01]  /*0f30*/  NOP ;  /* 0x0000000000007918 */ /* 0x000fe20000000000 */
[----:B------:R-:W-:-:S04]  /*0f40*/  UIADD3 UR5, UPT, UPT, UR4, 0x80, URZ ;  /* 0x0000008004057890 */ /* 0x000fc8000fffe0ff */
[----:B------:R-:W-:-:S04]  /*0f50*/  UIADD3 UR26, UP0, UPT, UR5, UR20, URZ ;  /* 0x00000014051a7290 */ /* 0x000fc8000ff1e0ff */
[----:B------:R-:W-:Y:S01]  /*0f60*/  ULEA.HI.X.SX32 UR27, UR5, UR21, 0x1, UP0 ;  /* 0x00000015051b7291 */ /* 0x000fe200080f0eff */
[----:B------:R-:W-:Y:S11]  /*0f70*/  @P0 BRA `(.L_x_36) ;  /* 0x0000000000300947 */ /* 0x000ff60003800000 */
[----:B-1-345:R-:W1:Y:S01]  /*0f80*/  S2R R2, SR_LANEID ;  /* 0x0000000000027919 */ /* 0x03ae620000000000 */
[----:B------:R-:W-:Y:S05]  /*0f90*/  WARPSYNC.ALL ;  /* 0x0000000000007948 */ /* 0x000fea0003800000 */
[----:B------:R-:W-:Y:S01]  /*0fa0*/  NOP ;  /* 0x0000000000007918 */ /* 0x000fe20000000000 */
[----:B-1----:R-:W-:-:S05]  /*0fb0*/  IMAD.SHL.U32 R8, R2, 0x4, RZ ;  /* 0x0000000402087824 */ /* 0x002fca00078e00ff */
[----:B------:R-:W1:Y:S01]  /*0fc0*/  LDS R7, [R8+UR8] ;  /* 0x0000000808077984 */ /* 0x000e620008000800 */
[----:B------:R-:W-:-:S05]  /*0fd0*/  IADD3 R2, P1, PT, R8, UR26, RZ ;  /* 0x0000001a08027c10 */ /* 0x000fca000ff3e0ff */
[----:B------:R-:W-:-:S05]  /*0fe0*/  IMAD.X R3, RZ, RZ, UR27, P1 ;  /* 0x0000001bff037e24 */ /* 0x000fca00088e06ff */
[----:B-1----:R1:W3:Y:S01]  /*0ff0*/  ATOMG.E.EXCH.STRONG.GPU PT, RZ, [R2], R7 ;  /* 0x0000000702ff73a8 */ /* 0x0022e200041ee100 */
[----:B------:R-:W-:-:S04]  /*1000*/  DEPBAR {5,4,3,2,1,0} ;  /* 0x0000003f0000791a */ /* 0x000fc80000000000 */
[----:B------:R-:W4:Y:S02]  /*1010*/  CCTL.E.C.LDCU.IV.DEEP [UR26] ;  /* 0x000000001a007540 */ /* 0x000f240009c08000 */
[----:B----4-:R1:W-:Y:S01]  /*1020*/  UTMACCTL.IV [UR26] ;  /* 0x000000001a0079b9 */ /* 0x0103e20008000000 */
[----:B------:R-:W-:Y:S01]  /*1030*/  NOP ;  /* 0x0000000000007918 */ /* 0x000fe20000000000 */
.L_x_36:
[----:B------:R-:W-:Y:S05]  /*1040*/  @P0 BRA `(.L_x_37) ;  /* 0x00000000000c0947 */ /* 0x000fea0003800000 */
[----:B------:R0:W-:Y:S01]  /*1050*/  UTMACMDFLUSH ;  /* 0x00000000000079b7 */ /* 0x0001e20000000000 */
[----:B------:R-:W-:Y:S05]  /*1060*/  @P0 BRA `(.L_x_37) ;  /* 0x0000000000040947 */ /* 0x000fea0003800000 */
[----:B------:R-:W-:-:S04]  /*1070*/  DEPBAR.LE SB0, 0x0 ;  /* 0x000080000000791a */ /* 0x000fc80000000000 */
.L_x_37:
[----:B------:R-:W-:Y:S05]  /*1080*/  WARPSYNC.ALL ;  /* 0x0000000000007948 */ /* 0x000fea0003800000 */
[----:B------:R-:W-:Y:S01]  /*1090*/  NOP ;  /* 0x0000000000007918 */ /* 0x000fe20000000000 */
[----:B---3--:R-:W-:Y:S06]  /*10a0*/  BAR.SYNC.DEFER_BLOCKING 0x0 ;  /* 0x0000000000007b1d */ /* 0x008fec0000010000 */
[----:B------:R-:W-:Y:S02]  /*10b0*/  BSSY.RECONVERGENT B3, `(.L_x_38) ;  /* 0x000000b000037945 */ /* 0x000fe40003800200 */
[----:B------:R-:W-:Y:S06]  /*10c0*/  BAR.SYNC.DEFER_BLOCKING 0x0 ;  /* 0x0000000000007b1d */ /* 0x000fec0000010000 */
[----:B------:R3:W-:Y:S01]  /*10d0*/  @!P0 STS [R4], RZ ;  /* 0x000000ff04008388 */ /* 0x0007e20000000800 */
[----:B------:R-:W-:Y:S01]  /*10e0*/  NOP ;  /* 0x0000000000007918 */ /* 0x000fe20000000000 */
[----:B------:R-:W-:Y:S05]  /*10f0*/  @P3 BRA `(.L_x_39) ;  /* 0x0000000000183947 */ /* 0x000fea0003800000 */
[----:B-1--45:R-:W1:Y:S01]  /*1100*/  LDS R2, [UR8+0x8] ;  /* 0x00000808ff027984 */ /* 0x032e620008000800 */
[----:B------:R-:W4:Y:S01]  /*1110*/  LDC.64 R8, c[0x0][0x390] ;  /* 0x0000e400ff087b82 */ /* 0x000f220000000a00 */
[----:B------:R-:W-:Y:S02]  /*1120*/  IMAD.MOV.U32 R3, RZ, RZ, 0x70 ;  /* 0x00000070ff037424 */ /* 0x000fe400078e00ff */
[----:B----4-:R4:W-:Y:S03]  /*1130*/  STS.64 [UR8], R8 ;  /* 0x00000008ff007988 */ /* 0x0109e60008000a08 */
[----:B-1----:R-:W-:-:S05]  /*1140*/  LOP3.LUT R2, R2, 0x10, R3, 0xd8, !PT ;  /* 0x0000001002027812 */ /* 0x002fca00078ed803 */
[----:B------:R4:W-:Y:S02]  /*1150*/  STS [UR8+0x8], R2 ;  /* 0x00000802ff007988 */ /* 0x0009e40008000808 */
.L_x_39:
[----:B-1----:R-:W-:Y:S05]  /*1160*/  BSYNC.RECONVERGENT B3 ;  /* 0x0000000000037941 */ /* 0x002fea0003800200 */
.L_x_38:
[----:B------:R-:W-:Y:S04]  /*1170*/  BSSY.RECONVERGENT B4, `(.L_x_40) ;  /* 0x0000033000047945 */ /* 0x000fe80003800200 */
[----:B------:R-:W-:Y:S04]  /*1180*/  BSSY.RELIABLE B3, `(.L_x_41) ;  /* 0x000002e000037945 */ /* 0x000fe80003800100 */
[----:B------:R-:W-:Y:S05]  /*1190*/  @P3 BRA `(.L_x_42) ;  /* 0x0000000000243947 */ /* 0x000fea0003800000 */
[----:B----45:R-:W1:Y:S01]  /*11a0*/  LDS R2, [UR8+0x34] ;  /* 0x00003408ff027984 */ /* 0x030e620008000800 */
[----:B------:R-:W-:-:S05]  /*11b0*/  IMAD.MOV.U32 R3, RZ, RZ, 0x7f000000 ;  /* 0x7f000000ff037424 */ /* 0x000fca00078e00ff */
[----:B-1----:R-:W-:-:S05]  /*11c0*/  LOP3.LUT R2, R2, 0xff000000, R3, 0xb8, !PT ;  /* 0xff00000002027812 */ /* 0x002fca00078eb803 */
[----:B------:R1:W-:Y:S01]  /*11d0*/  STS [UR8+0x34], R2 ;  /* 0x00003402ff007988 */ /* 0x0003e20008000808 */
[----:B------:R-:W-:Y:S05]  /*11e0*/  @P3 BRA `(.L_x_43) ;  /* 0x0000000000183947 */ /* 0x000fea0003800000 */
[----:B-1----:R-:W1:Y:S01]  /*11f0*/  LDS R2, [UR8+0x38] ;  /* 0x00003808ff027984 */ /* 0x002e620008000800 */
[----:B------:R-:W-:-:S05]  /*1200*/  IMAD.MOV.U32 R3, RZ, RZ, 0x3f ;  /* 0x0000003fff037424 */ /* 0x000fca00078e00ff */
[----:B-1----:R-:W-:-:S05]  /*1210*/  LOP3.LUT R2, R2, 0xff, R3, 0xb8, !PT ;  /* 0x000000ff02027812 */ /* 0x002fca00078eb803 */
[----:B------:R1:W-:Y:S02]  /*1220*/  STS [UR8+0x38], R2 ;  /* 0x00003802ff007988 */ /* 0x0003e40008000808 */
.L_x_42:
[----:B------:R-:W-:Y:S05]  /*1230*/  @P3 BRA `(.L_x_44) ;  /* 0x00000000000c3947 */ /* 0x000fea0003800000 */
[----:B------:R1:W-:Y:S02]  /*1240*/  STS [UR8+0x20], R5 ;  /* 0x00002005ff007988 */ /* 0x0003e40008000808 */
.L_x_43:
[----:B------:R-:W-:Y:S05]  /*1250*/  @P3 BRA `(.L_x_45) ;  /* 0x0000000000243947 */ /* 0x000fea0003800000 */
[----:B------:R1:W-:Y:S02]  /*1260*/  STS [UR8+0x24], R6 ;  /* 0x00002406ff007988 */ /* 0x0003e40008000808 */
.L_x_44:
[----:B------:R-:W-:Y:S05]  /*1270*/  @P3 BRA `(.L_x_46) ;  /* 0x00000000002c3947 */ /* 0x000fea0003800000 */
[----:B-1--45:R-:W1:Y:S01]  /*1280*/  LDS R2, [UR8+0x1c] ;  /* 0x00001c08ff027984 */ /* 0x032e620008000800 */
[----:B------:R-:W4:Y:S02]  /*1290*/  LDC.64 R6, c[0x0][0x3b8] ;  /* 0x0000ee00ff067b82 */ /* 0x000f240000000a00 */
[--C-:B----4-:R-:W-:Y:S02]  /*12a0*/  SHF.R.U32.HI R5, RZ, 0x4, R7.reuse ;  /* 0x00000004ff057819 */ /* 0x110fe40000011607 */
[----:B------:R-:W-:-:S05]  /*12b0*/  SHF.R.U64 R3, R6, 0x4, R7 ;  /* 0x0000000406037819 */ /* 0x000fca0000001207 */
[----:B------:R4:W-:Y:S01]  /*12c0*/  STS [UR8+0xc], R3 ;  /* 0x00000c03ff007988 */ /* 0x0009e20008000808 */
[----:B-1----:R-:W-:-:S05]  /*12d0*/  LOP3.LUT R2, R2, 0xf, R5, 0xb8, !PT ;  /* 0x0000000f02027812 */ /* 0x002fca00078eb805 */
[----:B------:R4:W-:Y:S02]  /*12e0*/  STS [UR8+0x1c], R2 ;  /* 0x00001c02ff007988 */ /* 0x0009e40008000808 */
.L_x_45:
[----:B------:R-:W-:Y:S05]  /*12f0*/  @P3 BRA `(.L_x_47) ;  /* 0x00000000001c3947 */ /* 0x000fea0003800000 */
[----:B-1--45:R-:W1:Y:S02]  /*1300*/  LDS R2, [UR8+0x34] ;  /* 0x00003408ff027984 */ /* 0x032e640008000800 */
[----:B-1----:R-:W-:-:S05]  /*1310*/  LOP3.LUT R2, R2, 0x7, RZ, 0xb8, !PT ;  /* 0x0000000702027812 */ /* 0x002fca00078eb8ff */
[----:B------:R1:W-:Y:S02]  /*1320*/  STS [UR8+0x34], R2 ;  /* 0x00003402ff007988 */ /* 0x0003e40008000808 */
.L_x_46:
[----:B------:R-:W-:Y:S05]  /*1330*/  @P3 BRA `(.L_x_48) ;  /* 0x00000000001c3947 */ /* 0x000fea0003800000 */
[----:B-1--45:R-:W1:Y:S02]  /*1340*/  LDS R2, [UR8+0x34] ;  /* 0x00003408ff027984 */ /* 0x032e640008000800 */
[----:B-1----:R-:W-:-:S05]  /*1350*/  LOP3.LUT R2, R2, 0x38, RZ, 0xb8, !PT ;  /* 0x0000003802027812 */ /* 0x002fca00078eb8ff */
[----:B------:R1:W-:Y:S02]  /*1360*/  STS [UR8+0x34], R2 ;  /* 0x00003402ff007988 */ /* 0x0003e40008000808 */
.L_x_47:
[----:B------:R-:W-:Y:S05]  /*1370*/  @P3 BRA `(.L_x_49) ;  /* 0x00000000001c3947 */ /* 0x000fea0003800000 */
[----:B-1--45:R-:W1:Y:S02]  /*1380*/  LDS R2, [UR8+0x8] ;  /* 0x00000808ff027984 */ /* 0x032e640008000800 */
[----:B-1----:R-:W-:-:S05]  /*1390*/  LOP3.LUT R2, R2, 0x780, RZ, 0xb8, !PT ;  /* 0x0000078002027812 */ /* 0x002fca00078eb8ff */
[----:B------:R1:W-:Y:S02]  /*13a0*/  STS [UR8+0x8], R2 ;  /* 0x00000802ff007988 */ /* 0x0003e40008000808 */
.L_x_48:
[----:B------:R-:W-:Y:S05]  /*13b0*/  @P3 BRA `(.L_x_50) ;  /* 0x0000000000283947 */ /* 0x000fea0003800000 */
[----:B-1--45:R-:W1:Y:S02]  /*13c0*/  LDS R2, [UR8+0x8] ;  /* 0x00000808ff027984 */ /* 0x032e640008000800 */
[----:B-1----:R-:W-:-:S05]  /*13d0*/  LOP3.LUT R2, R2, 0x1800, RZ, 0xb8, !PT ;  /* 0x0000180002027812 */ /* 0x002fca00078eb8ff */
[----:B------:R1:W-:Y:S02]  /*13e0*/  STS [UR8+0x8], R2 ;  /* 0x00000802ff007988 */ /* 0x0003e40008000808 */
.L_x_49:
[----:B------:R-:W-:Y:S05]  /*13f0*/  @P3 BREAK.RELIABLE B3 ;  /* 0x0000000000033942 */ /* 0x000fea0003800100 */
[----:B------:R-:W-:Y:S05]  /*1400*/  @P3 BRA `(.L_x_51) ;  /* 0x0000000000243947 */ /* 0x000fea0003800000 */
[----:B-1--45:R-:W1:Y:S01]  /*1410*/  LDS R2, [UR8+0x8] ;  /* 0x00000808ff027984 */ /* 0x032e620008000800 */
[----:B------:R-:W-:-:S05]  /*1420*/  IMAD.MOV.U32 R3, RZ, RZ, 0x6000 ;  /* 0x00006000ff037424 */ /* 0x000fca00078e00ff */
[----:B-1----:R-:W-:-:S04]  /*1430*/  LOP3.LUT R2, R2, 0x6000, R3, 0xd8, !PT ;  /* 0x0000600002027812 */ /* 0x002fc800078ed803 */
[----:B------:R-:W-:-:S05]  /*1440*/  LOP3.LUT R2, R2, 0x400000, RZ, 0xb8, !PT ;  /* 0x0040000002027812 */ /* 0x000fca00078eb8ff */
[----:B------:R1:W-:Y:S02]  /*1450*/  STS [UR8+0x8], R2 ;  /* 0x00000802ff007988 */ /* 0x0003e40008000808 */
.L_x_50:
[----:B------:R-:W-:Y:S05]  /*1460*/  BSYNC.RELIABLE B3 ;  /* 0x0000000000037941 */ /* 0x000fea0003800100 */
.L_x_41:
[----:B-1--45:R-:W1:Y:S02]  /*1470*/  @!P3 LDS R2, [UR8+0x8] ;  /* 0x00000808ff02b984 */ /* 0x032e640008000800 */
[----:B-1----:R-:W-:-:S05]  /*1480*/  @!P3 LOP3.LUT R2, R2, 0x8000, RZ, 0xb8, !PT ;  /* 0x000080000202b812 */ /* 0x002fca00078eb8ff */
[----:B------:R1:W-:Y:S02]  /*1490*/  @!P3 STS [UR8+0x8], R2 ;  /* 0x00000802ff00b988 */ /* 0x0003e40008000808 */
.L_x_51:
[----:B------:R-:W-:Y:S05]  /*14a0*/  BSYNC.RECONVERGENT B4 ;  /* 0x0000000000047941 */ /* 0x000fea0003800200 */
.L_x_40:
[----:B------:R-:W-:Y:S05]  /*14b0*/  WARPSYNC.ALL ;  /* 0x0000000000007948 */ /* 0x000fea0003800000 */
[----:B------:R-:W-:Y:S01]  /*14c0*/  NOP ;  /* 0x0000000000007918 */ /* 0x000fe20000000000 */
[----:B------:R-:W-:-:S04]  /*14d0*/  UIADD3 UR4, UPT, UPT, UR4, 0x100, URZ ;  /* 0x0000010004047890 */ /* 0x000fc8000fffe0ff */
[----:B------:R-:W-:-:S04]  /*14e0*/  UIADD3 UR20, UP0, UPT, UR4, UR20, URZ ;  /* 0x0000001404147290 */ /* 0x000fc8000ff1e0ff */
[----:B------:R-:W-:Y:S01]  /*14f0*/  ULEA.HI.X.SX32 UR21, UR4, UR21, 0x1, UP0 ;  /* 0x0000001504157291 */ /* 0x000fe200080f0eff */
[----:B------:R-:W-:Y:S11]  /*1500*/  @P0 BRA `(.L_x_52) ;  /* 0x0000000000300947 */ /* 0x000ff60003800000 */
[----:B-1--45:R-:W1:Y:S01]  /*1510*/  S2R R2, SR_LANEID ;  /* 0x0000000000027919 */ /* 0x032e620000000000 */
[----:B------:R-:W-:Y:S05]  /*1520*/  WARPSYNC.ALL ;  /* 0x0000000000007948 */ /* 0x000fea0003800000 */
[----:B------:R-:W-:Y:S01]  /*1530*/  NOP ;  /* 0x0000000000007918 */ /* 0x000fe20000000000 */
[----:B-123--:R-:W-:-:S05]  /*1540*/  IMAD.SHL.U32 R4, R2, 0x4, RZ ;  /* 0x0000000402047824 */ /* 0x00efca00078e00ff */
        /* <DEDUP_REMOVED lines=8> */
.L_x_52:
[----:B------:R-:W-:Y:S05]  /*15d0*/  @P0 BRA `(.L_x_53) ;  /* 0x00000000000c0947 */ /* 0x000fea0003800000 */
[----:B------:R0:W-:Y:S01]  /*15e0*/  UTMACMDFLUSH ;  /* 0x00000000000079b7 */ /* 0x0001e20000000000 */
[----:B------:R-:W-:Y:S05]  /*15f0*/  @P0 BRA `(.L_x_53) ;  /* 0x0000000000040947 */ /* 0x000fea0003800000 */
[----:B------:R-:W-:-:S04]  /*1600*/  DEPBAR.LE SB0, 0x0 ;  /* 0x000080000000791a */ /* 0x000fc80000000000 */
.L_x_53:
[----:B------:R-:W-:Y:S05]  /*1610*/  WARPSYNC.ALL ;  /* 0x0000000000007948 */ /* 0x000fea0003800000 */
[----:B------:R-:W-:Y:S01]  /*1620*/  NOP ;  /* 0x0000000000007918 */ /* 0x000fe20000000000 */
[----:B--2---:R-:W-:Y:S01]  /*1630*/  BAR.SYNC.DEFER_BLOCKING 0x0 ;  /* 0x0000000000007b1d */ /* 0x004fe20000010000 */
[----:B-1--45:R-:W-:Y:S01]  /*1640*/  SHF.R.U32.HI R2, RZ, 0x5, R0 ;  /* 0x00000005ff027819 */ /* 0x032fe20000011600 */
[----:B------:R-:W-:-:S03]  /*1650*/  UIADD3 UR12, UPT, UPT, UR8, 0x4820, URZ ;  /* 0x00004820080c7890 */ /* 0x000fc6000fffe0ff */
[----:B------:R-:W-:Y:S01]  /*1660*/  R2UR UR22, R2 ;  /* 0x00000000021672ca */ /* 0x000fe200000e0000 */
[----:B------:R-:W-:Y:S01]  /*1670*/  VOTEU.ALL UP0, P3 ;  /* 0x0000000000ff7886 */ /* 0x000fe20001800000 */
[----:B------:R-:W-:Y:S01]  /*1680*/  UMOV UR4, 0x1 ;  /* 0x0000000100047882 */ /* 0x000fe20000000000 */
[----:B------:R-:W-:Y:S01]  /*1690*/  VOTEU.ALL UP1, P3 ;  /* 0x0000000000ff7886 */ /* 0x000fe20001820000 */
[----:B------:R-:W-:Y:S02]  /*16a0*/  BSSY.RECONVERGENT B4, `(.L_x_54) ;  /* 0x0000018000047945 */ /* 0x000fe40003800200 */
[----:B------:R-:W-:-:S04]  /*16b0*/  @!UP0 UIADD3 UR10, UPT, UPT, -UR4, 0x100000, URZ ;  /* 0x00100000040a8890 */ /* 0x000fc8000fffe1ff */
[----:B------:R-:W-:Y:S02]  /*16c0*/  @!UP0 USHF.L.U32 UR11, UR10, 0xb, URZ ;  /* 0x0000000b0a0b8899 */ /* 0x000fe400080006ff */
[----:B------:R-:W-:Y:S02]  /*16d0*/  @!UP0 USHF.L.U32 UR10, UR10, 0x1, URZ ;  /* 0x000000010a0a8899 */ /* 0x000fe400080006ff */
[----:B------:R-:W-:-:S04]  /*16e0*/  @!UP0 UIADD3 UR4, UPT, UPT, -UR4, 0x100000, URZ ;  /* 0x0010000004048890 */ /* 0x000fc8000fffe1ff */
[----:B------:R-:W-:Y:S02]  /*16f0*/  @!UP0 USHF.L.U32 UR5, UR4, 0xb, URZ ;  /* 0x0000000b04058899 */ /* 0x000fe400080006ff */
[----:B------:R-:W-:Y:S01]  /*1700*/  @!UP0 USHF.L.U32 UR4, UR4, 0x1, URZ ;  /* 0x0000000104048899 */ /* 0x000fe200080006ff */
[----:B------:R-:W-:Y:S01]  /*1710*/  VOTEU.ALL UP0, P3 ;  /* 0x0000000000ff7886 */ /* 0x000fe20001800000 */
[----:B------:R-:W1:Y:S04]  /*1720*/  FENCE.VIEW.ASYNC.S ;  /* 0x00000000000073c6 */ /* 0x000e680000000000 */
[----:B-1----:R1:W2:Y:S06]  /*1730*/  @!UP0 SYNCS.EXCH.64 URZ, [UR8+0x4800], UR10 ;  /* 0x0048000a08ff85b2 */ /* 0x0022ac0008000100 */
[----:B------:R1:W2:Y:S02]  /*1740*/  @!UP1 SYNCS.EXCH.64 URZ, [UR8+0x4820], UR4 ;  /* 0x0048200408ff95b2 */ /* 0x0002a40008000100 */
[----:B--2---:R-:W-:Y:S06]  /*1750*/  BAR.SYNC.DEFER_BLOCKING 0x0 ;  /* 0x0000000000007b1d */ /* 0x004fec0000010000 */
[----:B------:R-:W-:Y:S05]  /*1760*/  @P3 BRA `(.L_x_55) ;  /* 0x00000000002c3947 */ /* 0x000fea0003800000 */
[----:B-1----:R-:W-:Y:S02]  /*1770*/  UMOV UR4, 0x1 ;  /* 0x0000000100047882 */ /* 0x002fe40000000000 */
[----:B------:R-:W-:-:S04]  /*1780*/  UIADD3 UR10, UPT, UPT, -UR4, 0x100000, URZ ;  /* 0x00100000040a7890 */ /* 0x000fc8000fffe1ff */
[----:B------:R-:W-:Y:S02]  /*1790*/  USHF.L.U32 UR11, UR10, 0xb, URZ ;  /* 0x0000000b0a0b7899 */ /* 0x000fe400080006ff */
[----:B------:R-:W-:Y:S02]  /*17a0*/  USHF.L.U32 UR10, UR10, 0x1, URZ ;  /* 0x000000010a0a7899 */ /* 0x000fe400080006ff */
[----:B------:R-:W-:-:S04]  /*17b0*/  UIADD3 UR4, UPT, UPT, -UR4, 0x100000, URZ ;  /* 0x0010000004047890 */ /* 0x000fc8000fffe1ff */
[----:B------:R-:W-:Y:S02]  /*17c0*/  USHF.L.U32 UR5, UR4, 0xb, URZ ;  /* 0x0000000b04057899 */ /* 0x000fe400080006ff */
[----:B------:R-:W-:Y:S01]  /*17d0*/  USHF.L.U32 UR4, UR4, 0x1, URZ ;  /* 0x0000000104047899 */ /* 0x000fe200080006ff */
[----:B------:R-:W1:Y:S03]  /*17e0*/  FENCE.VIEW.ASYNC.S ;  /* 0x00000000000073c6 */ /* 0x000e660000000000 */
[----:B-1----:R2:W4:Y:S08]  /*17f0*/  SYNCS.EXCH.64 URZ, [UR8+0x4808], UR10 ;  /* 0x0048080a08ff75b2 */ /* 0x0025300008000100 */
[----:B------:R2:W5:Y:S02]  /*1800*/  SYNCS.EXCH.64 URZ, [UR8+0x4828], UR4 ;  /* 0x0048280408ff75b2 */ /* 0x0005640008000100 */
[----:B--2---:R-:W-:Y:S01]  /*1810*/  NOP ;  /* 0x0000000000007918 */ /* 0x004fe20000000000 */
.L_x_55:
[----:B-1----:R-:W-:Y:S05]  /*1820*/  BSYNC.RECONVERGENT B4 ;  /* 0x0000000000047941 */ /* 0x002fea0003800200 */
.L_x_54:
[----:B----45:R-:W-:Y:S01]  /*1830*/  BAR.SYNC.DEFER_BLOCKING 0x0 ;  /* 0x0000000000007b1d */ /* 0x030fe20000010000 */
[----:B------:R-:W-:Y:S01]  /*1840*/  USHF.L.U32 UR19, UR7, 0x6, URZ ;  /* 0x0000000607137899 */ /* 0x000fe200080006ff */
[----:B------:R-:W-:Y:S01]  /*1850*/  ISETP.GE.AND P0, PT, R10, 0x1, PT ;  /* 0x000000010a00780c */ /* 0x000fe20003f06270 */
[----:B------:R-:W-:-:S03]  /*1860*/  USHF.L.U32 UR15, UR9, 0x7, URZ ;  /* 0x00000007090f7899 */ /* 0x000fc600080006ff */
[----:B------:R-:W-:Y:S04]  /*1870*/  BSSY.RECONVERGENT B4, `(.L_x_56) ;  /* 0x000000d000047945 */ /* 0x000fe80003800200 */
[----:B------:R-:W-:Y:S05]  /*1880*/  @P3 BRA `(.L_x_57) ;  /* 0x00000000002c3947 */ /* 0x000fea0003800000 */
[----:B------:R-:W-:Y:S02]  /*1890*/  UMOV UR4, 0x1 ;  /* 0x0000000100047882 */ /* 0x000fe40000000000 */
[----:B------:R-:W-:-:S04]  /*18a0*/  UIADD3 UR10, UPT, UPT, -UR4, 0x100000, URZ ;  /* 0x00100000040a7890 */ /* 0x000fc8000fffe1ff */
[----:B------:R-:W-:Y:S02]  /*18b0*/  USHF.L.U32 UR11, UR10, 0xb, URZ ;  /* 0x0000000b0a0b7899 */ /* 0x000fe400080006ff */
[----:B------:R-:W-:Y:S02]  /*18c0*/  USHF.L.U32 UR10, UR10, 0x1, URZ ;  /* 0x000000010a0a7899 */ /* 0x000fe400080006ff */
[----:B------:R-:W-:-:S04]  /*18d0*/  UIADD3 UR4, UPT, UPT, -UR4, 0x100000, URZ ;  /* 0x0010000004047890 */ /* 0x000fc8000fffe1ff */
[----:B------:R-:W-:Y:S02]  /*18e0*/  USHF.L.U32 UR5, UR4, 0xb, URZ ;  /* 0x0000000b04057899 */ /* 0x000fe400080006ff */
[----:B------:R-:W-:Y:S01]  /*18f0*/  USHF.L.U32 UR4, UR4, 0x1, URZ ;  /* 0x0000000104047899 */ /* 0x000fe200080006ff */
[----:B------:R-:W1:Y:S03]  /*1900*/  FENCE.VIEW.ASYNC.S ;  /* 0x00000000000073c6 */ /* 0x000e660000000000 */
[----:B-1----:R1:W2:Y:S08]  /*1910*/  SYNCS.EXCH.64 URZ, [UR8+0x4810], UR10 ;  /* 0x0048100a08ff75b2 */ /* 0x0022b00008000100 */
[----:B------:R1:W4:Y:S01]  /*1920*/  SYNCS.EXCH.64 URZ, [UR8+0x4830], UR4 ;  /* 0x0048300408ff75b2 */ /* 0x0003220008000100 */
[----:B------:R-:W-:Y:S01]  /*1930*/  NOP ;  /* 0x0000000000007918 */ /* 0x000fe20000000000 */
.L_x_57:
[----:B-1----:R-:W-:Y:S05]  /*1940*/  BSYNC.RECONVERGENT B4 ;  /* 0x0000000000047941 */ /* 0x002fea0003800200 */
.L_x_56:
[----:B------:R-:W-:Y:S05]  /*1950*/  @!P0 BRA `(.L_x_58) ;  /* 0x0000000400cc8947 */ /* 0x000fea0003800000 */
[----:B--2-4-:R-:W-:Y:S01]  /*1960*/  BAR.SYNC.DEFER_BLOCKING 0x0 ;  /* 0x0000000000007b1d */ /* 0x014fe20000010000 */
[----:B------:R-:W-:Y:S01]  /*1970*/  ELECT P1, URZ, PT ;  /* 0x0000000000ff782f */ /* 0x000fe20003820000 */
[----:B------:R-:W-:Y:S01]  /*1980*/  @!P3 IMAD.MOV.U32 R2, RZ, RZ, 0x1800 ;  /* 0x00001800ff02b424 */ /* 0x000fe200078e00ff */
[----:B------:R-:W-:Y:S02]  /*1990*/  UIADD3 UR16, UPT, UPT, UR8, 0x3000, URZ ;  /* 0x0000300008107890 */ /* 0x000fe4000fffe0ff */
[----:B------:R-:W-:Y:S02]  /*19a0*/  ISETP.LT.U32.AND P1, PT, R68, 0x20, P1 ;  /* 0x000000204400780c */ /* 0x000fe40000f21070 */
[----:B------:R-:W-:Y:S01]  /*19b0*/  ELECT P0, URZ, PT ;  /* 0x0000000000ff782f */ /* 0x000fe20003800000 */
[----:B------:R-:W-:-:S03]  /*19c0*/  UMOV UR11, UR15 ;  /* 0x0000000f000b7c82 */ /* 0x000fc60008000000 */
[----:B------:R-:W-:-:S07]  /*19d0*/  ISETP.LT.U32.AND P0, PT, R68, 0x20, P0 ;  /* 0x000000204400780c */ /* 0x000fce0000701070 */
[----:B------:R-:W-:Y:S01]  /*19e0*/  VOTEU.ANY UP0, P1 ;  /* 0x0000000000ff7886 */ /* 0x000fe20000800100 */
[----:B------:R-:W-:-:S04]  /*19f0*/  VOTEU.ANY UP2, P1 ;  /* 0x0000000000ff7886 */ /* 0x000fc80000840100 */
[----:B------:R-:W-:Y:S02]  /*1a00*/  @UP0 UIADD3 UR17, UPT, UPT, UR8, 0x4800, URZ ;  /* 0x0000480008110890 */ /* 0x000fe4000fffe0ff */
[----:B------:R1:W-:Y:S01]  /*1a10*/  @!P3 SYNCS.ARRIVE.TRANS64 RZ, [UR8+0x4800], R2 ;  /* 0x00480002ffffb9a7 */ /* 0x0003e20008000008 */
[----:B------:R-:W-:Y:S01]  /*1a20*/  @UP0 UMOV UR18, URZ ;  /* 0x000000ff00120c82 */ /* 0x000fe20008000000 */
[----:B------:R-:W-:Y:S01]  /*1a30*/  BAR.SYNC.DEFER_BLOCKING 0x0 ;  /* 0x0000000000007b1d */ /* 0x000fe20000010000 */
[----:B------:R-:W-:-:S05]  /*1a40*/  UISETP.NE.U32.AND UP0, UPT, UR22, URZ, UPT ;  /* 0x000000ff1600728c */ /* 0x000fca000bf05070 */
[----:B------:R-:W-:Y:S01]  /*1a50*/  VOTEU.ANY UP1, P0 ;  /* 0x0000000000ff7886 */ /* 0x000fe20000020100 */
[----:B------:R-:W-:-:S04]  /*1a60*/  VOTEU.ANY UP3, P0 ;  /* 0x0000000000ff7886 */ /* 0x000fc80000060100 */
[----:B------:R-:W-:Y:S01]  /*1a70*/  @UP1 UIADD3 UR9, UPT, UPT, UR8, 0x4800, URZ ;  /* 0x0000480008091890 */ /* 0x000fe2000fffe0ff */
[----:B------:R-:W-:Y:S01]  /*1a80*/  @UP1 UMOV UR10, URZ ;  /* 0x000000ff000a1c82 */ /* 0x000fe20008000000 */
[----:B------:R1:W-:Y:S01]  /*1a90*/  @UP2 UTMALDG.2D [UR16], [UR24] ;  /* 0x00000010180025b4 */ /* 0x0003e20008008000 */
[----:B------:R2:W-:Y:S06]  /*1aa0*/  MEMBAR.ALL.CTA ;  /* 0x0000000000007992 */ /* 0x0005ec0000008000 */
[----:B--2---:R-:W2:Y:S02]  /*1ab0*/  FENCE.VIEW.ASYNC.S ;  /* 0x00000000000073c6 */ /* 0x004ea40000000000 */
[----:B--2---:R-:W-:Y:S06]  /*1ac0*/  BAR.SYNC.DEFER_BLOCKING 0x0 ;  /* 0x0000000000007b1d */ /* 0x004fec0000010000 */
[----:B------:R1:W-:Y:S02]  /*1ad0*/  @UP3 UTMALDG.2D [UR8], [UR26] ;  /* 0x000000081a0035b4 */ /* 0x0003e40008008000 */
[----:B------:R-:W-:Y:S06]  /*1ae0*/  BAR.SYNC.DEFER_BLOCKING 0x0 ;  /* 0x0000000000007b1d */ /* 0x000fec0000010000 */
[----:B------:R-:W2:Y:S02]  /*1af0*/  SYNCS.PHASECHK.TRANS64.TRYWAIT P0, [UR8+0x4800], RZ ;  /* 0x004800ffff0075a7 */ /* 0x000ea40008001108 */
[----:B-12---:R-:W-:Y:S05]  /*1b00*/  @!P0 BRA `(.L_x_59) ;  /* 0x0000000c00608947 */ /* 0x006fea0003800000 */
.L_x_75:
[----:B------:R-:W-:Y:S05]  /*1b10*/  BRA.U UP0, `(.L_x_60) ;  /* 0x0000000100287547 */ /* 0x000fea000b800000 */
[----:B------:R-:W-:Y:S02]  /*1b20*/  USHF.R.U32.HI UR4, URZ, 0x4, UR16 ;  /* 0x00000004ff047899 */ /* 0x000fe40008011610 */
[----:B------:R-:W-:Y:S02]  /*1b30*/  USHF.R.U32.HI UR6, URZ, 0x4, UR8 ;  /* 0x00000004ff067899 */ /* 0x000fe40008011608 */
[----:B------:R-:W-:Y:S02]  /*1b40*/  USGXT.U32 UR4, UR4, 0xe ;  /* 0x0000000e0404789a */ /* 0x000fe40008000000 */
[----:B------:R-:W-:Y:S01]  /*1b50*/  USGXT.U32 UR6, UR6, 0xe ;  /* 0x0000000e0606789a */ /* 0x000fe20008000000 */
[----:B------:R-:W-:Y:S01]  /*1b60*/  UMOV UR10, 0x0 ;  /* 0x00000000000a7882 */ /* 0x000fe20000000000 */
[----:B------:R-:W-:Y:S01]  /*1b70*/  UMOV UR11, 0x4200010 ;  /* 0x04200010000b7882 */ /* 0x000fe20000000000 */
[----:B------:R-:W-:Y:S01]  /*1b80*/  UMOV UR5, 0xc0004010 ;  /* 0xc000401000057882 */ /* 0x000fe20000000000 */
[----:B------:R-:W-:-:S05]  /*1b90*/  UMOV UR7, 0xc0004010 ;  /* 0xc000401000077882 */ /* 0x000fca0000000000 */
[----:B------:R1:W-:Y:S01]  /*1ba0*/  UTCQMMA gdesc[UR4], gdesc[UR6], tmem[UR23], tmem[UR10], idesc[UR11], !UPT ;  /* 0x00ff0a06040075ea */ /* 0x0003e2000f800317 */
[----:B------:R-:W-:Y:S02]  /*1bb0*/  NOP ;  /* 0x0000000000007918 */ /* 0x000fe40000000000 */
.L_x_60:
[----:B------:R-:W-:Y:S01]  /*1bc0*/  ELECT P0, URZ, PT ;  /* 0x0000000000ff782f */ /* 0x000fe20003800000 */
[----:B-1----:R-:W-:Y:S01]  /*1bd0*/  UMOV UR4, UR12 ;  /* 0x0000000c00047c82 */ /* 0x002fe20008000000 */
[----:B------:R-:W-:Y:S02]  /*1be0*/  UMOV UR5, URZ ;  /* 0x000000ff00057c82 */ /* 0x000fe40008000000 */
[----:B------:R-:W-:-:S13]  /*1bf0*/  ISETP.LT.U32.AND P0, PT, R68, 0x20, P0 ;  /* 0x000000204400780c */ /* 0x000fda0000701070 */
[----:B------:R-:W-:Y:S01]  /*1c00*/  VOTEU.ANY UP0, P0 ;  /* 0x0000000000ff7886 */ /* 0x000fe20000000100 */
[----:B------:R-:W-:Y:S01]  /*1c10*/  VOTEU.ANY UP1, P0 ;  /* 0x0000000000ff7886 */ /* 0x000fe20000020100 */
[----:B------:R-:W-:-:S03]  /*1c20*/  ISETP.GE.U32.AND P0, PT, R10, 0x21, PT ;  /* 0x000000210a00780c */ /* 0x000fc60003f06070 */
[----:B------:R-:W-:Y:S02]  /*1c30*/  @UP0 UMOV UR4, UR4 ;  /* 0x0000000400040c82 */ /* 0x000fe40008000000 */
[----:B------:R1:W-:Y:S01]  /*1c40*/  @UP1 UTCBAR [UR4], URZ ;  /* 0x000000ff040013e9 */ /* 0x0003e200080000ff */
[----:B------:R-:W-:Y:S06]  /*1c50*/  BAR.SYNC.DEFER_BLOCKING 0x0 ;  /* 0x0000000000007b1d */ /* 0x000fec0000010000 */
[----:B------:R-:W2:Y:S02]  /*1c60*/  SYNCS.PHASECHK.TRANS64.TRYWAIT P1, [UR8+0x4820], RZ ;  /* 0x004820ffff0075a7 */ /* 0x000ea40008021108 */
[----:B-12---:R-:W-:Y:S05]  /*1c70*/  @!P1 BRA `(.L_x_61) ;  /* 0x0000000c00109947 */ /* 0x006fea0003800000 */
.L_x_76:
[----:B------:R-:W-:Y:S01]  /*1c80*/  UMOV UR4, URZ ;  /* 0x000000ff00047c82 */ /* 0x000fe20008000000 */
[----:B------:R-:W-:Y:S05]  /*1c90*/  @!P0 BRA `(.L_x_58) ;  /* 0x0000000000fc8947 */ /* 0x000fea0003800000 */
[----:B------:R-:W1:Y:S01]  /*1ca0*/  LDCU UR28, c[0x0][0x3a0] ;  /* 0x00007400ff1c77ac */ /* 0x000e620008000800 */
[----:B------:R-:W-:Y:S01]  /*1cb0*/  UMOV UR5, 0x1 ;  /* 0x0000000100057882 */ /* 0x000fe20000000000 */
[----:B------:R-:W-:-:S05]  /*1cc0*/  UMOV UR18, 0x20 ;  /* 0x0000002000127882 */ /* 0x000fca0000000000 */
.L_x_65:
[----:B------:R-:W-:Y:S01]  /*1cd0*/  BAR.SYNC.DEFER_BLOCKING 0x0 ;  /* 0x0000000000007b1d */ /* 0x000fe20000010000 */
[----:B------:R-:W-:Y:S01]  /*1ce0*/  ULEA UR9, UR5, UR8, 0x3 ;  /* 0x0000000805097291 */ /* 0x000fe2000f8e18ff */
[----:B------:R-:W-:Y:S01]  /*1cf0*/  @!P3 IMAD.MOV.U32 R2, RZ, RZ, 0x1800 ;  /* 0x00001800ff02b424 */ /* 0x000fe200078e00ff */
[----:B------:R-:W-:Y:S01]  /*1d00*/  ELECT P1, URZ, PT ;  /* 0x0000000000ff782f */ /* 0x000fe20003820000 */
[----:B------:R-:W-:-:S03]  /*1d10*/  ULEA UR16, UR5, UR8, 0xb ;  /* 0x0000000805107291 */ /* 0x000fc6000f8e58ff */
[----:B------:R-:W-:Y:S02]  /*1d20*/  ISETP.LT.U32.AND P1, PT, R68, 0x20, P1 ;  /* 0x000000204400780c */ /* 0x000fe40000f21070 */
[----:B------:R-:W-:Y:S01]  /*1d30*/  ELECT P0, URZ, PT ;  /* 0x0000000000ff782f */ /* 0x000fe20003800000 */
[----:B------:R-:W-:-:S03]  /*1d40*/  UIADD3 UR16, UPT, UPT, UR16, 0x3000, URZ ;  /* 0x0000300010107890 */ /* 0x000fc6000fffe0ff */
[----:B------:R-:W-:Y:S01]  /*1d50*/  ISETP.LT.U32.AND P0, PT, R68, 0x20, P0 ;  /* 0x000000204400780c */ /* 0x000fe20000701070 */
[----:B------:R-:W-:Y:S01]  /*1d60*/  ULEA UR12, UR5, UR8, 0xc ;  /* 0x00000008050c7291 */ /* 0x000fe2000f8e60ff */
[----:B------:R-:W-:Y:S01]  /*1d70*/  UMOV UR14, UR18 ;  /* 0x00000012000e7c82 */ /* 0x000fe20008000000 */
[----:B------:R-:W-:-:S04]  /*1d80*/  USHF.L.U32 UR6, UR4, 0x1f, URZ ;  /* 0x0000001f04067899 */ /* 0x000fc800080006ff */
[----:B------:R-:W-:Y:S01]  /*1d90*/  VOTEU.ANY UP0, P1 ;  /* 0x0000000000ff7886 */ /* 0x000fe20000800100 */
[----:B------:R2:W-:Y:S04]  /*1da0*/  @!P3 SYNCS.ARRIVE.TRANS64 RZ, [UR9+0x4800], R2 ;  /* 0x00480002ffffb9a7 */ /* 0x0005e80008000009 */
[----:B------:R-:W-:Y:S01]  /*1db0*/  @UP0 UIADD3 UR17, UPT, UPT, UR9, 0x4800, URZ ;  /* 0x0000480009110890 */ /* 0x000fe2000fffe0ff */
[----:B------:R-:W-:Y:S01]  /*1dc0*/  VOTEU.ANY UP0, P1 ;  /* 0x0000000000ff7886 */ /* 0x000fe20000800100 */
[----:B------:R-:W-:Y:S01]  /*1dd0*/  BAR.SYNC.DEFER_BLOCKING 0x0 ;  /* 0x0000000000007b1d */ /* 0x000fe20000010000 */
[----:B--2---:R-:W-:-:S05]  /*1de0*/  IMAD.U32 R2, RZ, RZ, UR6 ;  /* 0x00000006ff027e24 */ /* 0x004fca000f8e00ff */
[----:B------:R-:W-:-:S05]  /*1df0*/  VOTEU.ANY UP1, P0 ;  /* 0x0000000000ff7886 */ /* 0x000fca0000020100 */
[----:B------:R-:W-:Y:S01]  /*1e00*/  @UP1 UIADD3 UR13, UPT, UPT, UR9, 0x4800, URZ ;  /* 0x00004800090d1890 */ /* 0x000fe2000fffe0ff */
[----:B------:R-:W-:Y:S01]  /*1e10*/  VOTEU.ANY UP1, P0 ;  /* 0x0000000000ff7886 */ /* 0x000fe20000020100 */
[----:B------:R2:W-:Y:S01]  /*1e20*/  @UP0 UTMALDG.2D [UR16], [UR24] ;  /* 0x00000010180005b4 */ /* 0x0005e20008008000 */
[----:B------:R-:W-:Y:S01]  /*1e30*/  UISETP.NE.U32.AND UP0, UPT, UR22, URZ, UPT ;  /* 0x000000ff1600728c */ /* 0x000fe2000bf05070 */
[----:B------:R4:W-:Y:S06]  /*1e40*/  MEMBAR.ALL.CTA ;  /* 0x0000000000007992 */ /* 0x0009ec0000008000 */
[----:B----4-:R-:W4:Y:S02]  /*1e50*/  FENCE.VIEW.ASYNC.S ;  /* 0x00000000000073c6 */ /* 0x010f240000000000 */
[----:B----4-:R-:W-:Y:S06]  /*1e60*/  BAR.SYNC.DEFER_BLOCKING 0x0 ;  /* 0x0000000000007b1d */ /* 0x010fec0000010000 */
[----:B------:R2:W-:Y:S02]  /*1e70*/  @UP1 UTMALDG.2D [UR12], [UR26] ;  /* 0x0000000c1a0015b4 */ /* 0x0005e40008008000 */
[----:B------:R-:W-:Y:S06]  /*1e80*/  BAR.SYNC.DEFER_BLOCKING 0x0 ;  /* 0x0000000000007b1d */ /* 0x000fec0000010000 */
[----:B------:R-:W4:Y:S02]  /*1e90*/  SYNCS.PHASECHK.TRANS64.TRYWAIT P0, [UR9+0x4800], R2 ;  /* 0x00480002ff0075a7 */ /* 0x000f240008001109 */
[----:B--2-4-:R-:W-:Y:S05]  /*1ea0*/  @!P0 BRA `(.L_x_62) ;  /* 0x0000000800908947 */ /* 0x014fea0003800000 */
.L_x_77:
        /* <DEDUP_REMOVED lines=9> */
[----:B------:R2:W-:Y:S01]  /*1f40*/  UTCQMMA gdesc[UR6], gdesc[UR10], tmem[UR23], tmem[UR12], idesc[UR13], UPT ;  /* 0x00ff0c0a060075ea */ /* 0x0005e2000b800317 */
[----:B------:R-:W-:Y:S02]  /*1f50*/  NOP ;  /* 0x0000000000007918 */ /* 0x000fe40000000000 */
.L_x_63:
[----:B------:R-:W-:Y:S01]  /*1f60*/  ELECT P0, URZ, PT ;  /* 0x0000000000ff782f */ /* 0x000fe20003800000 */
[----:B--2---:R-:W-:-:S03]  /*1f70*/  UIADD3 UR6, UPT, UPT, UR9, 0x4820, URZ ;  /* 0x0000482009067890 */ /* 0x004fc6000fffe0ff */
[----:B------:R-:W-:Y:S01]  /*1f80*/  ISETP.LT.U32.AND P0, PT, R68, 0x20, P0 ;  /* 0x000000204400780c */ /* 0x000fe20000701070 */
[----:B------:R-:W-:-:S12]  /*1f90*/  UMOV UR7, URZ ;  /* 0x000000ff00077c82 */ /* 0x000fd80008000000 */
[----:B------:R-:W-:Y:S01]  /*1fa0*/  VOTEU.ANY UP0, P0 ;  /* 0x0000000000ff7886 */ /* 0x000fe20000000100 */
[----:B------:R-:W-:-:S04]  /*1fb0*/  VOTEU.ANY UP1, P0 ;  /* 0x0000000000ff7886 */ /* 0x000fc80000020100 */
[----:B------:R-:W-:Y:S02]  /*1fc0*/  @UP0 UMOV UR6, UR6 ;  /* 0x0000000600060c82 */ /* 0x000fe40008000000 */
[----:B------:R2:W-:Y:S01]  /*1fd0*/  @UP1 UTCBAR [UR6], URZ ;  /* 0x000000ff060013e9 */ /* 0x0005e200080000ff */
[----:B------:R-:W-:Y:S06]  /*1fe0*/  BAR.SYNC.DEFER_BLOCKING 0x0 ;  /* 0x0000000000007b1d */ /* 0x000fec0000010000 */
[----:B------:R-:W4:Y:S02]  /*1ff0*/  SYNCS.PHASECHK.TRANS64.TRYWAIT P0, [UR9+0x4820], R2 ;  /* 0x00482002ff0075a7 */ /* 0x000f240008001109 */
[----:B--2-4-:R-:W-:Y:S05]  /*2000*/  @!P0 BRA `(.L_x_64) ;  /* 0x0000000800448947 */ /* 0x014fea0003800000 */
.L_x_78:
[----:B------:R-:W-:Y:S02]  /*2010*/  UIADD3 UR5, UPT, UPT, UR5, 0x1, URZ ;  /* 0x0000000105057890 */ /* 0x000fe4000fffe0ff */
[----:B------:R-:W-:Y:S02]  /*2020*/  UIADD3 UR18, UPT, UPT, UR18, 0x20, URZ ;  /* 0x0000002012127890 */ /* 0x000fe4000fffe0ff */
[----:B------:R-:W-:-:S04]  /*2030*/  UISETP.NE.U32.AND UP0, UPT, UR5, 0x3, UPT ;  /* 0x000000030500788c */ /* 0x000fc8000bf05070 */
[----:B------:R-:W-:Y:S02]  /*2040*/  USEL UR6, URZ, 0x1, UP0 ;  /* 0x00000001ff067887 */ /* 0x000fe40008000000 */
[----:B------:R-:W-:Y:S02]  /*2050*/  USEL UR5, UR5, URZ, UP0 ;  /* 0x000000ff05057287 */ /* 0x000fe40008000000 */
[----:B-1----:R-:W-:Y:S02]  /*2060*/  UISETP.GE.AND UP0, UPT, UR18, UR28, UPT ;  /* 0x0000001c1200728c */ /* 0x002fe4000bf06270 */
[----:B------:R-:W-:-:S07]  /*2070*/  ULOP3.LUT UR4, UR4, UR6, URZ, 0x3c, !UPT ;  /* 0x0000000604047292 */ /* 0x000fce000f8e3cff */
[----:B------:R-:W-:Y:S05]  /*2080*/  BRA.U !UP0, `(.L_x_65) ;  /* 0xfffffffd08107547 */ /* 0x000fea000b83ffff */
.L_x_58:
[----:B--2-4-:R-:W-:Y:S01]  /*2090*/  BAR.SYNC.DEFER_BLOCKING 0x0 ;  /* 0x0000000000007b1d */ /* 0x014fe20000010000 */
[----:B------:R-:W-:-:S05]  /*20a0*/  IMAD.SHL.U32 R2, R0, 0x40, RZ ;  /* 0x0000004000027824 */ /* 0x000fca00078e00ff */
[----:B------:R-:W-:Y:S04]  /*20b0*/  BSSY.RECONVERGENT B4, `(.L_x_66) ;  /* 0x0000004000047945 */ /* 0x000fe80003800200 */
[----:B------:R-:W-:Y:S05]  /*20c0*/  @P3 BRA `(.L_x_67) ;  /* 0x0000000000083947 */ /* 0x000fea0003800000 */
[----:B------:R-:W1:Y:S02]  /*20d0*/  SYNCS.CCTL.IV [UR8+0x4800] ;  /* 0x00480000ff0079b1 */ /* 0x000e640008000008 */
[----:B-1----:R-:W1:Y:S02]  /*20e0*/  SYNCS.CCTL.IV [UR8+0x4820] ;  /* 0x00482000ff0079b1 */ /* 0x002e640008000008 */
.L_x_67:
[----:B------:R-:W-:Y:S05]  /*20f0*/  BSYNC.RECONVERGENT B4 ;  /* 0x0000000000047941 */ /* 0x000fea0003800200 */
.L_x_66:
[----:B-1----:R-:W-:Y:S06]  /*2100*/  BAR.SYNC.DEFER_BLOCKING 0x0 ;  /* 0x0000000000007b1d */ /* 0x002fec0000010000 */
[----:B------:R-:W-:Y:S04]  /*2110*/  BSSY.RECONVERGENT B4, `(.L_x_68) ;  /* 0x0000004000047945 */ /* 0x000fe80003800200 */
[----:B------:R-:W-:Y:S05]  /*2120*/  @P3 BRA `(.L_x_69) ;  /* 0x0000000000083947 */ /* 0x000fea0003800000 */
[----:B------:R-:W1:Y:S02]  /*2130*/  SYNCS.CCTL.IV [UR8+0x4808] ;  /* 0x00480800ff0079b1 */ /* 0x000e640008000008 */
[----:B-1----:R-:W1:Y:S02]  /*2140*/  SYNCS.CCTL.IV [UR8+0x4828] ;  /* 0x00482800ff0079b1 */ /* 0x002e640008000008 */
.L_x_69:
[----:B------:R-:W-:Y:S05]  /*2150*/  BSYNC.RECONVERGENT B4 ;  /* 0x0000000000047941 */ /* 0x000fea0003800200 */
.L_x_68:
[----:B-1----:R-:W-:Y:S06]  /*2160*/  BAR.SYNC.DEFER_BLOCKING 0x0 ;  /* 0x0000000000007b1d */ /* 0x002fec0000010000 */
[----:B------:R-:W-:Y:S04]  /*2170*/  BSSY.RECONVERGENT B4, `(.L_x_70) ;  /* 0x0000004000047945 */ /* 0x000fe80003800200 */
[----:B------:R-:W-:Y:S05]  /*2180*/  @P3 BRA `(.L_x_71) ;  /* 0x0000000000083947 */ /* 0x000fea0003800000 */
[----:B------:R-:W1:Y:S02]  /*2190*/  SYNCS.CCTL.IV [UR8+0x4810] ;  /* 0x00481000ff0079b1 */ /* 0x000e640008000008 */
[----:B-1----:R-:W1:Y:S02]  /*21a0*/  SYNCS.CCTL.IV [UR8+0x4830] ;  /* 0x00483000ff0079b1 */ /* 0x002e640008000008 */
.L_x_71:
[----:B------:R-:W-:Y:S05]  /*21b0*/  BSYNC.RECONVERGENT B4 ;  /* 0x0000000000047941 */ /* 0x000fea0003800200 */
.L_x_70:
[----:B------:R-:W-:Y:S01]  /*21c0*/  USHF.L.U32 UR22, UR22, 0x15, URZ ;  /* 0x0000001516167899 */ /* 0x000fe200080006ff */
[----:B------:R-:W-:Y:S01]  /*21d0*/  IMAD.SHL.U32 R3, R0, 0x10, RZ ;  /* 0x0000001000037824 */ /* 0x000fe200078e00ff */
[----:B------:R-:W-:Y:S01]  /*21e0*/  LOP3.LUT R2, R2, 0x1800, RZ, 0xc0, !PT ;  /* 0x0000180002027812 */ /* 0x000fe200078ec0ff */
[C---:B---3--:R-:W-:Y:S01]  /*21f0*/  IMAD.SHL.U32 R4, R0.reuse, 0x4, RZ ;  /* 0x0000000400047824 */ /* 0x048fe200078e00ff */
[----:B------:R-:W-:Y:S01]  /*2200*/  ULOP3.LUT UR22, UR22, 0x600000, URZ, 0xc0, !UPT ;  /* 0x0060000016167892 */ /* 0x000fe2000f8ec0ff */
[----:B------:R-:W-:Y:S01]  /*2210*/  IMAD.SHL.U32 R0, R0, 0x80, RZ ;  /* 0x0000008000007824 */ /* 0x000fe200078e00ff */
[----:B------:R-:W-:Y:S02]  /*2220*/  LOP3.LUT R3, R2, 0x70, R3, 0xf8, !PT ;  /* 0x0000007002037812 */ /* 0x000fe400078ef803 */
[----:B------:R-:W-:Y:S01]  /*2230*/  ELECT P0, URZ, PT ;  /* 0x0000000000ff782f */ /* 0x000fe20003800000 */
[----:B------:R-:W-:Y:S01]  /*2240*/  UIADD3 UR22, UPT, UPT, UR23, UR22, URZ ;  /* 0x0000001617167290 */ /* 0x000fe2000fffe0ff */
[----:B------:R-:W-:Y:S01]  /*2250*/  LOP3.LUT R3, R3, 0x40, R4, 0x78, !PT ;  /* 0x0000004003037812 */ /* 0x000fe200078e7804 */
[----:B------:R-:W-:Y:S01]  /*2260*/  UMOV UR9, UR15 ;  /* 0x0000000f00097c82 */ /* 0x000fe20008000000 */
[----:B------:R-:W-:Y:S01]  /*2270*/  ISETP.LT.U32.AND P0, PT, R68, 0x20, P0 ;  /* 0x000000204400780c */ /* 0x000fe20000701070 */
[----:B------:R-:W-:Y:S01]  /*2280*/  UMOV UR10, UR19 ;  /* 0x00000013000a7c82 */ /* 0x000fe20008000000 */
[----:B------:R-:W-:-:S04]  /*2290*/  LOP3.LUT R0, R3, 0x780, R0, 0xf8, !PT ;  /* 0x0000078003007812 */ /* 0x000fc800078ef800 */
[----:B------:R-:W-:Y:S01]  /*22a0*/  LDTM.16dp32bit_t0_t15.x64 R4, tmem[UR22] ;  /* 0x00000016000479ee */ /* 0x000fe20008b00000 */
[----:B------:R-:W2:Y:S01]  /*22b0*/  LDTM.16dp32bit_t16_t31.x64 R4, tmem[UR22+0x40] ;  /* 0x00004016000479ee */ /* 0x000ea20008b20000 */
[C---:B------:R-:W-:Y:S01]  /*22c0*/  LOP3.LUT R2, R0.reuse, 0x10, RZ, 0x3c, !PT ;  /* 0x0000001000027812 */ /* 0x040fe200078e3cff */
[----:B------:R-:W-:Y:S01]  /*22d0*/  NOP ;  /* 0x0000000000007918 */ /* 0x000fe20000000000 */
[----:B------:R-:W-:-:S03]  /*22e0*/  LOP3.LUT R3, R0, 0x20, RZ, 0x3c, !PT ;  /* 0x0000002000037812 */ /* 0x000fc600078e3cff */
[----:B--2---:R-:W-:Y:S01]  /*22f0*/  VOTEU.ANY UP1, P0 ;  /* 0x0000000000ff7886 */ /* 0x004fe20000020100 */
[----:B------:R-:W-:Y:S01]  /*2300*/  VOTEU.ANY UP0, P0 ;  /* 0x0000000000ff7886 */ /* 0x000fe20000000100 */
[----:B------:R-:W-:Y:S02]  /*2310*/  F2FP.SATFINITE.E4M3.F32.PACK_AB_MERGE_C R6, R7, R6, RZ ;  /* 0x000000060706723e */ /* 0x000fe400048070ff */
[----:B------:R-:W-:Y:S02]  /*2320*/  F2FP.SATFINITE.E4M3.F32.PACK_AB_MERGE_C R10, R11, R10, RZ ;  /* 0x0000000a0b0a723e */ /* 0x000fe400048070ff */
[----:B------:R-:W-:Y:S02]  /*2330*/  F2FP.SATFINITE.E4M3.F32.PACK_AB_MERGE_C R14, R15, R14, RZ ;  /* 0x0000000e0f0e723e */ /* 0x000fe400048070ff */
[----:B------:R-:W-:Y:S02]  /*2340*/  F2FP.SATFINITE.E4M3.F32.PACK_AB_MERGE_C R7, R19, R18, RZ ;  /* 0x000000121307723e */ /* 0x000fe400048070ff */
[----:B------:R-:W-:-:S02]  /*2350*/  F2FP.SATFINITE.E4M3.F32.PACK_AB_MERGE_C R22, R23, R22, RZ ;  /* 0x000000161716723e */ /* 0x000fc400048070ff */
[----:B------:R-:W-:Y:S02]  /*2360*/  F2FP.SATFINITE.E4M3.F32.PACK_AB_MERGE_C R26, R27, R26, RZ ;  /* 0x0000001a1b1a723e */ /* 0x000fe400048070ff */
        /* <DEDUP_REMOVED lines=10> */
[----:B------:R-:W-:-:S02]  /*2410*/  F2FP.SATFINITE.E4M3.F32.PACK_AB_MERGE_C R4, R5, R4, R6 ;  /* 0x000000040504723e */ /* 0x000fc40004807006 */
[----:B------:R-:W-:Y:S02]  /*2420*/  F2FP.SATFINITE.E4M3.F32.PACK_AB_MERGE_C R5, R9, R8, R10 ;  /* 0x000000080905723e */ /* 0x000fe4000480700a */
[----:B------:R-:W-:Y:S02]  /*2430*/  F2FP.SATFINITE.E4M3.F32.PACK_AB_MERGE_C R6, R13, R12, R14 ;  /* 0x0000000c0d06723e */ /* 0x000fe4000480700e */
[----:B------:R-:W-:Y:S02]  /*2440*/  F2FP.SATFINITE.E4M3.F32.PACK_AB_MERGE_C R7, R17, R16, R7 ;  /* 0x000000101107723e */ /* 0x000fe40004807007 */
[----:B------:R-:W-:Y:S02]  /*2450*/  F2FP.SATFINITE.E4M3.F32.PACK_AB_MERGE_C R20, R21, R20, R22 ;  /* 0x000000141514723e */ /* 0x000fe40004807016 */
[----:B------:R-:W-:Y:S01]  /*2460*/  F2FP.SATFINITE.E4M3.F32.PACK_AB_MERGE_C R21, R25, R24, R26 ;  /* 0x000000181915723e */ /* 0x000fe2000480701a */
[----:B-1----:R1:W-:Y:S01]  /*2470*/  STS.128 [R0+UR8], R4 ;  /* 0x0000000400007988 */ /* 0x0023e20008000c08 */
[----:B------:R-:W-:-:S02]  /*2480*/  F2FP.SATFINITE.E4M3.F32.PACK_AB_MERGE_C R22, R29, R28, R30 ;  /* 0x0000001c1d16723e */ /* 0x000fc4000480701e */
[----:B------:R-:W-:Y:S02]  /*2490*/  F2FP.SATFINITE.E4M3.F32.PACK_AB_MERGE_C R23, R33, R32, R23 ;  /* 0x000000202117723e */ /* 0x000fe40004807017 */
[----:B------:R-:W-:Y:S02]  /*24a0*/  F2FP.SATFINITE.E4M3.F32.PACK_AB_MERGE_C R36, R37, R36, R38 ;  /* 0x000000242524723e */ /* 0x000fe40004807026 */
[----:B------:R-:W-:Y:S01]  /*24b0*/  F2FP.SATFINITE.E4M3.F32.PACK_AB_MERGE_C R37, R41, R40, R42 ;  /* 0x000000282925723e */ /* 0x000fe2000480702a */
[----:B------:R1:W-:Y:S01]  /*24c0*/  STS.128 [R2+UR8], R20 ;  /* 0x0000001402007988 */ /* 0x0003e20008000c08 */
[----:B------:R-:W-:Y:S02]  /*24d0*/  F2FP.SATFINITE.E4M3.F32.PACK_AB_MERGE_C R38, R45, R44, R46 ;  /* 0x0000002c2d26723e */ /* 0x000fe4000480702e */
[----:B------:R-:W-:Y:S02]  /*24e0*/  F2FP.SATFINITE.E4M3.F32.PACK_AB_MERGE_C R39, R49, R48, R50 ;  /* 0x000000303127723e */ /* 0x000fe40004807032 */
[----:B------:R-:W-:-:S02]  /*24f0*/  F2FP.SATFINITE.E4M3.F32.PACK_AB_MERGE_C R52, R53, R52, R54 ;  /* 0x000000343534723e */ /* 0x000fc40004807036 */
[----:B------:R-:W-:Y:S01]  /*2500*/  F2FP.SATFINITE.E4M3.F32.PACK_AB_MERGE_C R53, R57, R56, R58 ;  /* 0x000000383935723e */ /* 0x000fe2000480703a */
[----:B------:R1:W-:Y:S01]  /*2510*/  STS.128 [R3+UR8], R36 ;  /* 0x0000002403007988 */ /* 0x0003e20008000c08 */
[----:B------:R-:W-:Y:S02]  /*2520*/  F2FP.SATFINITE.E4M3.F32.PACK_AB_MERGE_C R54, R61, R60, R62 ;  /* 0x0000003c3d36723e */ /* 0x000fe4000480703e */
[----:B------:R-:W-:Y:S02]  /*2530*/  F2FP.SATFINITE.E4M3.F32.PACK_AB_MERGE_C R55, R65, R64, R66 ;  /* 0x000000404137723e */ /* 0x000fe40004807042 */
[----:B------:R-:W-:-:S05]  /*2540*/  LOP3.LUT R8, R0, 0x30, RZ, 0x3c, !PT ;  /* 0x0000003000087812 */ /* 0x000fca00078e3cff */
[----:B------:R1:W-:Y:S01]  /*2550*/  STS.128 [R8+UR8], R52 ;  /* 0x0000003408007988 */ /* 0x0003e20008000c08 */
[----:B------:R2:W-:Y:S06]  /*2560*/  MEMBAR.ALL.CTA ;  /* 0x0000000000007992 */ /* 0x0005ec0000008000 */
[----:B--2---:R-:W2:Y:S02]  /*2570*/  FENCE.VIEW.ASYNC.S ;  /* 0x00000000000073c6 */ /* 0x004ea40000000000 */
[----:B--2---:R-:W-:Y:S06]  /*2580*/  BAR.SYNC.DEFER_BLOCKING 0x0 ;  /* 0x0000000000007b1d */ /* 0x004fec0000010000 */
[----:B------:R1:W-:Y:S01]  /*2590*/  @UP1 UTMASTG.2D [UR8], [UR20] ;  /* 0x00000008140013b5 */ /* 0x0003e20008008000 */
[----:B------:R0:W-:Y:S01]  /*25a0*/  UTMACMDFLUSH ;  /* 0x00000000000079b7 */ /* 0x0001e20000000000 */
[----:B------:R-:W-:-:S04]  /*25b0*/  DEPBAR.LE SB0, 0x0 ;  /* 0x000080000000791a */ /* 0x000fc80000000000 */
[----:B------:R-:W-:Y:S08]  /*25c0*/  BAR.SYNC.DEFER_BLOCKING 0x0 ;  /* 0x0000000000007b1d */ /* 0x000ff00000010000 */
[----:B------:R-:W-:Y:S06]  /*25d0*/  BAR.SYNC.DEFER_BLOCKING 0x0 ;  /* 0x0000000000007b1d */ /* 0x000fec0000010000 */
[----:B-1----:R-:W-:Y:S05]  /*25e0*/  @P2 BRA `(.L_x_72) ;  /* 0x0000000000a02947 */ /* 0x002fea0003800000 */
[----:B------:R-:W1:Y:S01]  /*25f0*/  S2UR UR5, SR_CgaCtaId ;  /* 0x00000000000579c3 */ /* 0x000e620000008800 */
[----:B------:R-:W-:Y:S01]  /*2600*/  NOP ;  /* 0x0000000000007918 */ /* 0x000fe20000000000 */
[----:B------:R-:W-:Y:S01]  /*2610*/  UMOV UR4, 0x50 ;  /* 0x0000005000047882 */ /* 0x000fe20000000000 */
[----:B------:R-:W-:Y:S02]  /*2620*/  IMAD.U32 R0, RZ, RZ, UR23 ;  /* 0x00000017ff007e24 */ /* 0x000fe4000f8e00ff */
[----:B------:R-:W-:Y:S02]  /*2630*/  IMAD.MOV.U32 R3, RZ, RZ, 0xf ;  /* 0x0000000fff037424 */ /* 0x000fe400078e00ff */
[----:B------:R-:W-:Y:S01]  /*2640*/  IMAD.MOV.U32 R7, RZ, RZ, 0x1 ;  /* 0x00000001ff077424 */ /* 0x000fe200078e00ff */
[----:B------:R-:W-:-:S04]  /*2650*/  LOP3.LUT R0, R0, 0xffff, RZ, 0xc0, !PT ;  /* 0x0000ffff00007812 */ /* 0x000fc800078ec0ff */
[----:B------:R-:W-:-:S05]  /*2660*/  SHF.R.U32.HI R0, RZ, 0x5, R0 ;  /* 0x00000005ff007819 */ /* 0x000fca0000011600 */
[----:B------:R-:W-:Y:S01]  /*2670*/  VIADD R2, R0, 0x10 ;  /* 0x0000001000027836 */ /* 0x000fe20000000000 */
[----:B------:R-:W-:Y:S01]  /*2680*/  SHF.L.U32 R0, R3, R0, RZ ;  /* 0x0000000003007219 */ /* 0x000fe200000006ff */
[----:B-1----:R-:W-:-:S03]  /*2690*/  ULEA UR6, UR5, UR4, 0x18 ;  /* 0x0000000405067291 */ /* 0x002fc6000f8ec0ff */
[----:B------:R-:W-:-:S04]  /*26a0*/  SHF.L.U32 R3, R7, R2, RZ ;  /* 0x0000000207037219 */ /* 0x000fc800000006ff */
[----:B------:R-:W-:Y:S02]  /*26b0*/  LOP3.LUT R0, R3, R0, RZ, 0xfc, !PT ;  /* 0x0000000003007212 */ /* 0x000fe400078efcff */
[----:B------:R-:W1:Y:S02]  /*26c0*/  LDS R5, [UR6] ;  /* 0x00000006ff057984 */ /* 0x000e640008000800 */
[C---:B------:R-:W-:Y:S02]  /*26d0*/  LOP3.LUT R2, R0.reuse, 0xffff, RZ, 0xc0, !PT ;  /* 0x0000ffff00027812 */ /* 0x040fe400078ec0ff */
[----:B-1----:R-:W-:-:S04]  /*26e0*/  LOP3.LUT R3, R0, 0xffff, R5, 0x80, !PT ;  /* 0x0000ffff00037812 */ /* 0x002fc800078e8005 */
[----:B------:R-:W-:-:S13]  /*26f0*/  ISETP.NE.AND P0, PT, R3, R2, PT ;  /* 0x000000020300720c */ /* 0x000fda0003f05270 */
[----:B------:R-:W-:Y:S05]  /*2700*/  @P0 BRA `(.L_x_73) ;  /* 0x0000000000500947 */ /* 0x000fea0003800000 */
[----:B------:R-:W-:Y:S02]  /*2710*/  SHF.R.U32.HI R5, RZ, 0x10, R5 ;  /* 0x00000010ff057819 */ /* 0x000fe40000011605 */
[----:B------:R-:W-:-:S04]  /*2720*/  SHF.R.U32.HI R2, RZ, 0x10, R0 ;  /* 0x00000010ff027819 */ /* 0x000fc80000011600 */
[----:B------:R-:W-:-:S04]  /*2730*/  LOP3.LUT R5, R5, R2, RZ, 0xc0, !PT ;  /* 0x0000000205057212 */ /* 0x000fc800078ec0ff */
[----:B------:R-:W-:-:S13]  /*2740*/  ISETP.NE.AND P0, PT, R5, R2, PT ;  /* 0x000000020500720c */ /* 0x000fda0003f05270 */
[----:B------:R-:W-:Y:S05]  /*2750*/  @P0 BRA `(.L_x_74) ;  /* 0x0000000000300947 */ /* 0x000fea0003800000 */
[----:B------:R-:W-:Y:S01]  /*2760*/  R2UR UR4, R0 ;  /* 0x00000000000472ca */ /* 0x000fe200000e0000 */
[----:B------:R-:W-:Y:S01]  /*2770*/  VOTEU.ANY UR5, UPT, PT ;  /* 0x0000000000057886 */ /* 0x000fe200038e0100 */
[----:B------:R-:W1:Y:S01]  /*2780*/  S2R R0, SR_LANEID ;  /* 0x0000000000007919 */ /* 0x000e620000000000 */
[----:B------:R-:W-:-:S10]  /*2790*/  UFLO.U32 UR5, UR5 ;  /* 0x00000005000572bd */ /* 0x000fd400080e0000 */
[----:B------:R-:W-:-:S06]  /*27a0*/  ULOP3.LUT UR4, URZ, UR4, URZ, 0x33, !UPT ;  /* 0x00000004ff047292 */ /* 0x000fcc000f8e33ff */
[----:B------:R-:W-:-:S04]  /*27b0*/  IMAD.U32 R2, RZ, RZ, UR4 ;  /* 0x00000004ff027e24 */ /* 0x000fc8000f8e00ff */
[----:B------:R-:W2:Y:S02]  /*27c0*/  REDUX UR7, R2 ;  /* 0x00000000020773c4 */ /* 0x000ea40000000000 */
[----:B------:R3:W-:Y:S01]  /*27d0*/  UTCATOMSWS.AND URZ, UR4 ;  /* 0x0000000400ff79e3 */ /* 0x0007e20008000000 */
[----:B-1----:R-:W-:Y:S01]  /*27e0*/  ISETP.EQ.U32.AND P0, PT, R0, UR5, PT ;  /* 0x0000000500007c0c */ /* 0x002fe2000bf02070 */
[----:B--2---:R-:W-:-:S12]  /*27f0*/  IMAD.U32 R0, RZ, RZ, UR7 ;  /* 0x00000007ff007e24 */ /* 0x004fd8000f8e00ff */
[----:B------:R3:W-:Y:S01]  /*2800*/  @P0 ATOMS.AND RZ, [UR6], R0 ;  /* 0x00000000ffff098c */ /* 0x0007e2000a800006 */
[----:B------:R-:W-:Y:S05]  /*2810*/  BRA `(.L_x_72) ;  /* 0x0000000000147947 */ /* 0x000fea0003800000 */
.L_x_74:
[----:B------:R-:W-:-:S07]  /*2820*/  MOV R2, 0x2840 ;  /* 0x0000284000027802 */ /* 0x000fce0000000f00 */
[----:B------:R-:W-:Y:S05]  /*2830*/  CALL.REL.NOINC `($__internal_0_$__cuda_sm10x_tcgen05_guardrail_trap_col_being_dealloced_not_returned_by_alloc) ;  /* 0x0000000000447944 */ /* 0x000fea0003c00000 */
[----:B------:R-:W-:Y:S05]  /*2840*/  BRA `(.L_x_72) ;  /* 0x0000000000087947 */ /* 0x000fea0003800000 */
.L_x_73:
[----:B------:R-:W-:-:S07]  /*2850*/  MOV R2, 0x2870 ;  /* 0x0000287000027802 */ /* 0x000fce0000000f00 */
[----:B------:R-:W-:Y:S05]  /*2860*/  CALL.REL.NOINC `($__internal_2_$__cuda_sm10x_tcgen05_guardrail_trap_unallocated_columns_being_dealloced) ;  /* 0x0000000000507944 */ /* 0x000fea0003c00000 */
.L_x_72:
[----:B------:R-:W-:Y:S01]  /*2870*/  NOP ;  /* 0x0000000000007918 */ /* 0x000fe20000000000 */
[----:B---3--:R-:W-:Y:S05]  /*2880*/  EXIT ;  /* 0x000000000000794d */ /* 0x008fea0003800000 */
.L_x_59:
[----:B------:R-:W1:Y:S02]  /*2890*/  SYNCS.PHASECHK.TRANS64.TRYWAIT P0, [UR8+0x4800], RZ ;  /* 0x004800ffff0075a7 */ /* 0x000e640008001108 */
[----:B-1----:R-:W-:Y:S05]  /*28a0*/  @!P0 BRA `(.L_x_59) ;  /* 0xfffffffc00f88947 */ /* 0x002fea000383ffff */
[----:B------:R-:W-:Y:S05]  /*28b0*/  BRA `(.L_x_75) ;  /* 0xfffffff000947947 */ /* 0x000fea000383ffff */
.L_x_61:
[----:B------:R-:W1:Y:S02]  /*28c0*/  SYNCS.PHASECHK.TRANS64.TRYWAIT P1, [UR8+0x4820], RZ ;  /* 0x004820ffff0075a7 */ /* 0x000e640008021108 */
[----:B-1----:R-:W-:Y:S05]  /*28d0*/  @!P1 BRA `(.L_x_61) ;  /* 0xfffffffc00f89947 */ /* 0x002fea000383ffff */
[----:B------:R-:W-:Y:S05]  /*28e0*/  BRA `(.L_x_76) ;  /* 0xfffffff000e47947 */ /* 0x000fea000383ffff */
.L_x_62:
[----:B------:R-:W2:Y:S02]  /*28f0*/  SYNCS.PHASECHK.TRANS64.TRYWAIT P0, [UR9+0x4800], R2 ;  /* 0x00480002ff0075a7 */ /* 0x000ea40008001109 */
[----:B--2---:R-:W-:Y:S05]  /*2900*/  @!P0 BRA `(.L_x_62) ;  /* 0xfffffffc00f88947 */ /* 0x004fea000383ffff */
[----:B------:R-:W-:Y:S05]  /*2910*/  BRA `(.L_x_77) ;  /* 0xfffffff400647947 */ /* 0x000fea000383ffff */
.L_x_64:
[----:B------:R-:W2:Y:S02]  /*2920*/  SYNCS.PHASECHK.TRANS64.TRYWAIT P0, [UR9+0x4820], R2 ;  /* 0x00482002ff0075a7 */ /* 0x000ea40008001109 */
[----:B--2---:R-:W-:Y:S05]  /*2930*/  @!P0 BRA `(.L_x_64) ;  /* 0xfffffffc00f88947 */ /* 0x004fea000383ffff */
[----:B------:R-:W-:Y:S05]  /*2940*/  BRA `(.L_x_78) ;  /* 0xfffffff400b07947 */ /* 0x000fea000383ffff */
        .weak           $__internal_0_$__cuda_sm10x_tcgen05_guardrail_trap_col_being_dealloced_not_returned_by_alloc
        .type           $__internal_0_$__cuda_sm10x_tcgen05_guardrail_trap_col_being_dealloced_not_returned_by_alloc,@function
        .size           $__internal_0_$__cuda_sm10x_tcgen05_guardrail_trap_col_being_dealloced_not_returned_by_alloc,($__internal_1_$__cuda_sm10x_tcgen05_guardrail_trap_phase_invalid_during_alloc - $__internal_0_$__cuda_sm10x_tcgen05_guardrail_trap_col_being_dealloced_not_returned_by_alloc)
$__internal_0_$__cuda_sm10x_tcgen05_guardrail_trap_col_being_dealloced_not_returned_by_alloc:
[----:B------:R-:W-:Y:S05]  /*2950*/  BPT.TRAP 0x1 ;  /* 0x000000040000795c */ /* 0x000fea0000300000 */
[----:B------:R-:W-:-:S04]  /*2960*/  IMAD.MOV.U32 R3, RZ, RZ, 0x0 ;  /* 0x00000000ff037424 */ /* 0x000fc800078e00ff */
[----:B------:R-:W-:Y:S05]  /*2970*/  RET.REL.NODEC R2 `(gluon_tcgen05) ;  /* 0xffffffd402a07950 */ /* 0x000fea0003c3ffff */
        .weak           $__internal_1_$__cuda_sm10x_tcgen05_guardrail_trap_phase_invalid_during_alloc
        .type           $__internal_1_$__cuda_sm10x_tcgen05_guardrail_trap_phase_invalid_during_alloc,@function
        .size           $__internal_1_$__cuda_sm10x_tcgen05_guardrail_trap_phase_invalid_during_alloc,($__internal_2_$__cuda_sm10x_tcgen05_guardrail_trap_unallocated_columns_being_dealloced - $__internal_1_$__cuda_sm10x_tcgen05_guardrail_trap_phase_invalid_during_alloc)
$__internal_1_$__cuda_sm10x_tcgen05_guardrail_trap_phase_invalid_during_alloc:
[----:B------:R-:W-:Y:S05]  /*2980*/  BPT.TRAP 0x1 ;  /* 0x000000040000795c */ /* 0x000fea0000300000 */
[----:B------:R-:W-:-:S04]  /*2990*/  IMAD.MOV.U32 R3, RZ, RZ, 0x0 ;  /* 0x00000000ff037424 */ /* 0x000fc800078e00ff */
[----:B------:R-:W-:Y:S05]  /*29a0*/  RET.REL.NODEC R2 `(gluon_tcgen05) ;  /* 0xffffffd402947950 */ /* 0x000fea0003c3ffff */
        .weak           $__internal_2_$__cuda_sm10x_tcgen05_guardrail_trap_unallocated_columns_being_dealloced
        .type           $__internal_2_$__cuda_sm10x_tcgen05_guardrail_trap_unallocated_columns_being_dealloced,@function
        .size           $__internal_2_$__cuda_sm10x_tcgen05_guardrail_trap_unallocated_columns_being_dealloced,(.L_x_82 - $__internal_2_$__cuda_sm10x_tcgen05_guardrail_trap_unallocated_columns_being_dealloced)
$__internal_2_$__cuda_sm10x_tcgen05_guardrail_trap_unallocated_columns_being_dealloced:
[----:B------:R-:W-:Y:S05]  /*29b0*/  BPT.TRAP 0x1 ;  /* 0x000000040000795c */ /* 0x000fea0000300000 */
[----:B------:R-:W-:-:S04]  /*29c0*/  IMAD.MOV.U32 R3, RZ, RZ, 0x0 ;  /* 0x00000000ff037424 */ /* 0x000fc800078e00ff */
[----:B------:R-:W-:Y:S05]  /*29d0*/  RET.REL.NODEC R2 `(gluon_tcgen05) ;  /* 0xffffffd402887950 */ /* 0x000fea0003c3ffff */
.L_x_79:
[----:B------:R-:W-:-:S00]  /*29e0*/  BRA `(.L_x_79) ;  /* 0xfffffffc00fc7947 */ /* 0x000fc0000383ffff */
[----:B------:R-:W-:-:S00]  /*29f0*/  NOP ;  /* 0x0000000000007918 */ /* 0x000fc00000000000 */
        /* <DEDUP_REMOVED lines=8> */
.L_x_82:


//--------------------- .nv.shared.gluon_tcgen05  --------------------------
	.section	.nv.shared.gluon_tcgen05,"aw",@nobits
	.sectionflags	@""
	.align	16
	.zero		1024


//--------------------- .nv.shared.reserved.0     --------------------------
	.section	.nv.shared.reserved.0,"aw",@nobits
	.align	8
	.weak		__nv_reservedSMEM_offset_0_alias
	.size		__nv_reservedSMEM_offset_0_alias, 0, 64
	.other		__nv_reservedSMEM_offset_0_alias,@"STO_CUDA_RESERVED_SHARED STV_DEFAULT"
__nv_reservedSMEM_offset_0_alias:
	.zero		0
.nv.shared.reserved.0:
	.zero		64
	.weak		__nv_reservedSMEM_allocation_phase
	.type		__nv_reservedSMEM_allocation_phase,@object
	.size		__nv_reservedSMEM_allocation_phase,(.L_0 - __nv_reservedSMEM_allocation_phase)
__nv_reservedSMEM_allocation_phase:
	.zero		1
.L_0:
	.zero		7
	.weak		__nv_reservedSMEM_devtool_atexit_pc
	.type		__nv_reservedSMEM_devtool_atexit_pc,@object
	.size		__nv_reservedSMEM_devtool_atexit_pc,(__nv_reservedSMEM_allocation_mask - __nv_reservedSMEM_devtool_atexit_pc)
__nv_reservedSMEM_devtool_atexit_pc:
	.zero		8
	.weak		__nv_reservedSMEM_allocation_mask
	.type		__nv_reservedSMEM_allocation_mask,@object
	.size		__nv_reservedSMEM_allocation_mask,(.L_2 - __nv_reservedSMEM_allocation_mask)
__nv_reservedSMEM_allocation_mask:
	.zero		4
.L_2:


//--------------------- .nv.constant0.gluon_tcgen05 --------------------------
	.section	.nv.constant0.gluon_tcgen05,"a",@progbits
	.sectionflags	@""
	.align	4
.nv.constant0.gluon_tcgen05:
	.zero		976


//--------------------- SYMBOLS --------------------------

	.type		.nv.reservedSmem.offset0,@object
	.size		.nv.reservedSmem.offset0,0x4
	.type		.nv.reservedSmem.cap,@object
	.size		.nv.reservedSmem.cap,0x4
